	.target	sm_100a

	.elftype	@"ET_EXEC"


//--------------------- .note.nv.tkinfo           --------------------------
	.section	.note.nv.tkinfo,"",@"SHT_NOTE"
	.sectionflags	@"SHF_NOTE_NV_TKINFO"
	.tkinfo
        /*0018*/ 	.word	0x00000002
        /*0030*/ 	.string	""
        /*0030*/ 	.string	"ptxas"
        /*0030*/ 	.string	"Cuda compilation tools, release 13.0, V13.0.88"
        /*0030*/ 	.string	"Build cuda_13.0.r13.0/compiler.36424714_0"
        /*0030*/ 	.string	"-arch sm_100a -m 64 "



//--------------------- .note.nv.cuinfo           --------------------------
	.section	.note.nv.cuinfo,"",@"SHT_NOTE"
	.sectionflags	@"SHF_NOTE_NV_CUINFO"
        /*0018*/ 	.short	0x0002
        /*001a*/ 	.short	0x0064
        /*001c*/ 	.short	0x0082
	.zero		2


//--------------------- .nv.info                  --------------------------
	.section	.nv.info,"",@"SHT_CUDA_INFO"
	.align	4


	//----- nvinfo : EIATTR_REGCOUNT
	.align		4
        /*0000*/ 	.byte	0x04, 0x2f
        /*0002*/ 	.short	(.L_19 - .L_18)
	.align		4
.L_18:
        /*0004*/ 	.word	index@(_ZN7cutlass13device_kernelINS_4gemm6kernel13GemmUniversalIN4cute5tupleIJiiiiEEENS1_10collective13CollectiveMmaINS1_41MainloopSm100TmaUmmaWarpSpecializedSparseILi10ELi2ELi2ENS5_IJNS4_1CILi1EEENSA_ILi2EEESB_EEEEENS5_IJNSA_ILi128EEENSA_ILi64EEESF_EEENS_12float_e4m3_tENS5_IJNS4_6LayoutINS5_IJiNS5_IJSC_iEEEiEEENS5_IJlNS5_IJSB_SC_EEElEEEEENSJ_INS5_IJNS5_IJSF_iEEESP_iEEENS5_IJNS5_IJSF_NSA_ILi16384EEEEEENS5_IJSB_lEEElEEEEEEEESI_NS5_IJlSB_lEEENS4_8TiledMMAINS4_8MMA_AtomIJNS4_26SM100_MMA_F8F6F4_SS_SPARSEISI_SI_fLi128ELi64ELNS4_4UMMA5MajorE0ELS12_0ELNS11_7ScaleInE0ELS13_0EEEEEENSJ_INS5_IJSB_SB_SB_EEENS5_IJNSA_ILi0EEES17_S17_EEEEENS5_IJNS4_10UnderscoreES1A_S1A_EEEEENS4_23SM90_TMA_LOAD_MULTICASTENS4_14ComposedLayoutINS4_7SwizzleILi2ELi4ELi3EEENS4_25smem_sparse_ptr_flag_bitsILi2ELi8EEENSJ_INS5_IJNS5_IJSB_NSA_ILi8EEEEEENS5_IJSC_SG_EEEEEENS5_IJNS5_IJS17_SF_EEESM_EEEEEEEvNS4_8identityENS4_13SM90_TMA_LOADENS1E_INS1F_ILi3ELi4ELi3EEENS4_18smem_ptr_flag_bitsILi8EEENSJ_INS5_IJS1J_SF_EEENS5_IJSF_SB_EEEEEEEvS1R_EENS_8epilogue10collective18CollectiveEpilogueINS21_23Sm100TmaWarpSpecializedILi4ELi2ELi16ELb1ELb0EEEJSH_NS5_IJNSJ_ISF_SB_EENSJ_INSA_ILi16EEESB_EEEEEfNS5_IJSB_llEEEfS2A_NS21_6fusion15FusionCallbacksIS25_NS2B_17LinearCombinationIffffLNS_15FloatRoundStyleE2EEESH_S29_JEEENS4_5SM1004TMEM4LOAD26SM100_TMEM_LOAD_32dp32b16xES1S_NS1E_INS1F_ILi2ELi5ELi2EEENS1U_ILi32EEENSJ_INS5_IJNSA_ILi32EEENSA_ILi4EEEEEENS5_IJSB_S2N_EEEEEEENS4_39AutoVectorizingCopyWithAssumedAlignmentILi128EEENS4_14SM90_TMA_STOREES2S_S2U_S2U_EEEvvEEEEvNT_6ParamsE)
        /*0008*/ 	.word	0x00000059


	//----- nvinfo : EIATTR_FRAME_SIZE
	.align		4
.L_19:
        /*000c*/ 	.byte	0x04, 0x11
        /*000e*/ 	.short	(.L_21 - .L_20)
	.align		4
.L_20:
        /*0010*/ 	.word	index@($__internal_2_$__cuda_sm10x_tcgen05_guardrail_trap_unallocated_columns_being_dealloced)
        /*0014*/ 	.word	0x00000000


	//----- nvinfo : EIATTR_FRAME_SIZE
	.align		4
.L_21:
        /*0018*/ 	.byte	0x04, 0x11
        /*001a*/ 	.short	(.L_23 - .L_22)
	.align		4
.L_22:
        /*001c*/ 	.word	index@($__internal_1_$__cuda_sm10x_tcgen05_guardrail_trap_phase_invalid_during_alloc)
        /*0020*/ 	.word	0x00000000


	//----- nvinfo : EIATTR_FRAME_SIZE
	.align		4
.L_23:
        /*0024*/ 	.byte	0x04, 0x11
        /*0026*/ 	.short	(.L_25 - .L_24)
	.align		4
.L_24:
        /*0028*/ 	.word	index@($__internal_0_$__cuda_sm10x_tcgen05_guardrail_trap_col_being_dealloced_not_returned_by_alloc)
        /*002c*/ 	.word	0x00000000


	//----- nvinfo : EIATTR_FRAME_SIZE
	.align		4
.L_25:
        /*0030*/ 	.byte	0x04, 0x11
        /*0032*/ 	.short	(.L_27 - .L_26)
	.align		4
.L_26:
        /*0034*/ 	.word	index@(_ZN7cutlass13device_kernelINS_4gemm6kernel13GemmUniversalIN4cute5tupleIJiiiiEEENS1_10collective13CollectiveMmaINS1_41MainloopSm100TmaUmmaWarpSpecializedSparseILi10ELi2ELi2ENS5_IJNS4_1CILi1EEENSA_ILi2EEESB_EEEEENS5_IJNSA_ILi128EEENSA_ILi64EEESF_EEENS_12float_e4m3_tENS5_IJNS4_6LayoutINS5_IJiNS5_IJSC_iEEEiEEENS5_IJlNS5_IJSB_SC_EEElEEEEENSJ_INS5_IJNS5_IJSF_iEEESP_iEEENS5_IJNS5_IJSF_NSA_ILi16384EEEEEENS5_IJSB_lEEElEEEEEEEESI_NS5_IJlSB_lEEENS4_8TiledMMAINS4_8MMA_AtomIJNS4_26SM100_MMA_F8F6F4_SS_SPARSEISI_SI_fLi128ELi64ELNS4_4UMMA5MajorE0ELS12_0ELNS11_7ScaleInE0ELS13_0EEEEEENSJ_INS5_IJSB_SB_SB_EEENS5_IJNSA_ILi0EEES17_S17_EEEEENS5_IJNS4_10UnderscoreES1A_S1A_EEEEENS4_23SM90_TMA_LOAD_MULTICASTENS4_14ComposedLayoutINS4_7SwizzleILi2ELi4ELi3EEENS4_25smem_sparse_ptr_flag_bitsILi2ELi8EEENSJ_INS5_IJNS5_IJSB_NSA_ILi8EEEEEENS5_IJSC_SG_EEEEEENS5_IJNS5_IJS17_SF_EEESM_EEEEEEEvNS4_8identityENS4_13SM90_TMA_LOADENS1E_INS1F_ILi3ELi4ELi3EEENS4_18smem_ptr_flag_bitsILi8EEENSJ_INS5_IJS1J_SF_EEENS5_IJSF_SB_EEEEEEEvS1R_EENS_8epilogue10collective18CollectiveEpilogueINS21_23Sm100TmaWarpSpecializedILi4ELi2ELi16ELb1ELb0EEEJSH_NS5_IJNSJ_ISF_SB_EENSJ_INSA_ILi16EEESB_EEEEEfNS5_IJSB_llEEEfS2A_NS21_6fusion15FusionCallbacksIS25_NS2B_17LinearCombinationIffffLNS_15FloatRoundStyleE2EEESH_S29_JEEENS4_5SM1004TMEM4LOAD26SM100_TMEM_LOAD_32dp32b16xES1S_NS1E_INS1F_ILi2ELi5ELi2EEENS1U_ILi32EEENSJ_INS5_IJNSA_ILi32EEENSA_ILi4EEEEEENS5_IJSB_S2N_EEEEEEENS4_39AutoVectorizingCopyWithAssumedAlignmentILi128EEENS4_14SM90_TMA_STOREES2S_S2U_S2U_EEEvvEEEEvNT_6ParamsE)
        /*0038*/ 	.word	0x00000000


	//----- nvinfo : EIATTR_MIN_STACK_SIZE
	.align		4
.L_27:
        /*003c*/ 	.byte	0x04, 0x12
        /*003e*/ 	.short	(.L_29 - .L_28)
	.align		4
.L_28:
        /*0040*/ 	.word	index@(_ZN7cutlass13device_kernelINS_4gemm6kernel13GemmUniversalIN4cute5tupleIJiiiiEEENS1_10collective13CollectiveMmaINS1_41MainloopSm100TmaUmmaWarpSpecializedSparseILi10ELi2ELi2ENS5_IJNS4_1CILi1EEENSA_ILi2EEESB_EEEEENS5_IJNSA_ILi128EEENSA_ILi64EEESF_EEENS_12float_e4m3_tENS5_IJNS4_6LayoutINS5_IJiNS5_IJSC_iEEEiEEENS5_IJlNS5_IJSB_SC_EEElEEEEENSJ_INS5_IJNS5_IJSF_iEEESP_iEEENS5_IJNS5_IJSF_NSA_ILi16384EEEEEENS5_IJSB_lEEElEEEEEEEESI_NS5_IJlSB_lEEENS4_8TiledMMAINS4_8MMA_AtomIJNS4_26SM100_MMA_F8F6F4_SS_SPARSEISI_SI_fLi128ELi64ELNS4_4UMMA5MajorE0ELS12_0ELNS11_7ScaleInE0ELS13_0EEEEEENSJ_INS5_IJSB_SB_SB_EEENS5_IJNSA_ILi0EEES17_S17_EEEEENS5_IJNS4_10UnderscoreES1A_S1A_EEEEENS4_23SM90_TMA_LOAD_MULTICASTENS4_14ComposedLayoutINS4_7SwizzleILi2ELi4ELi3EEENS4_25smem_sparse_ptr_flag_bitsILi2ELi8EEENSJ_INS5_IJNS5_IJSB_NSA_ILi8EEEEEENS5_IJSC_SG_EEEEEENS5_IJNS5_IJS17_SF_EEESM_EEEEEEEvNS4_8identityENS4_13SM90_TMA_LOADENS1E_INS1F_ILi3ELi4ELi3EEENS4_18smem_ptr_flag_bitsILi8EEENSJ_INS5_IJS1J_SF_EEENS5_IJSF_SB_EEEEEEEvS1R_EENS_8epilogue10collective18CollectiveEpilogueINS21_23Sm100TmaWarpSpecializedILi4ELi2ELi16ELb1ELb0EEEJSH_NS5_IJNSJ_ISF_SB_EENSJ_INSA_ILi16EEESB_EEEEEfNS5_IJSB_llEEEfS2A_NS21_6fusion15FusionCallbacksIS25_NS2B_17LinearCombinationIffffLNS_15FloatRoundStyleE2EEESH_S29_JEEENS4_5SM1004TMEM4LOAD26SM100_TMEM_LOAD_32dp32b16xES1S_NS1E_INS1F_ILi2ELi5ELi2EEENS1U_ILi32EEENSJ_INS5_IJNSA_ILi32EEENSA_ILi4EEEEEENS5_IJSB_S2N_EEEEEEENS4_39AutoVectorizingCopyWithAssumedAlignmentILi128EEENS4_14SM90_TMA_STOREES2S_S2U_S2U_EEEvvEEEEvNT_6ParamsE)
        /*0044*/ 	.word	0x00000000
.L_29:


//--------------------- .nv.compat                --------------------------
	.section	.nv.compat,"",@"SHT_CUDA_COMPAT_INFO"
	.align	4
        /*0000*/ 	.byte	0x02, 0x09, 0x01, 0x00, 0x02, 0x02, 0x02, 0x00, 0x02, 0x05, 0x05, 0x00, 0x03, 0x07, 0x01, 0x01
        /*0010*/ 	.byte	0x02, 0x03, 0x01, 0x00, 0x02, 0x06, 0x01, 0x00, 0x04, 0x0b, 0x08, 0x00, 0x09, 0x00, 0x00, 0x00
        /*0020*/ 	.byte	0x00, 0x00, 0x00, 0x00


//--------------------- .nv.info._ZN7cutlass13device_kernelINS_4gemm6kernel13GemmUniversalIN4cute5tupleIJiiiiEEENS1_10collective13CollectiveMmaINS1_41MainloopSm100TmaUmmaWarpSpecializedSparseILi10ELi2ELi2ENS5_IJNS4_1CILi1EEENSA_ILi2EEESB_EEEEENS5_IJNSA_ILi128EEENSA_ILi64EEESF_EEENS_12float_e4m3_tENS5_IJNS4_6LayoutINS5_IJiNS5_IJSC_iEEEiEEENS5_IJlNS5_IJSB_SC_EEElEEEEENSJ_INS5_IJNS5_IJSF_iEEESP_iEEENS5_IJNS5_IJSF_NSA_ILi16384EEEEEENS5_IJSB_lEEElEEEEEEEESI_NS5_IJlSB_lEEENS4_8TiledMMAINS4_8MMA_AtomIJNS4_26SM100_MMA_F8F6F4_SS_SPARSEISI_SI_fLi128ELi64ELNS4_4UMMA5MajorE0ELS12_0ELNS11_7ScaleInE0ELS13_0EEEEEENSJ_INS5_IJSB_SB_SB_EEENS5_IJNSA_ILi0EEES17_S17_EEEEENS5_IJNS4_10UnderscoreES1A_S1A_EEEEENS4_23SM90_TMA_LOAD_MULTICASTENS4_14ComposedLayoutINS4_7SwizzleILi2ELi4ELi3EEENS4_25smem_sparse_ptr_flag_bitsILi2ELi8EEENSJ_INS5_IJNS5_IJSB_NSA_ILi8EEEEEENS5_IJSC_SG_EEEEEENS5_IJNS5_IJS17_SF_EEESM_EEEEEEEvNS4_8identityENS4_13SM90_TMA_LOADENS1E_INS1F_ILi3ELi4ELi3EEENS4_18smem_ptr_flag_bitsILi8EEENSJ_INS5_IJS1J_SF_EEENS5_IJSF_SB_EEEEEEEvS1R_EENS_8epilogue10collective18CollectiveEpilogueINS21_23Sm100TmaWarpSpecializedILi4ELi2ELi16ELb1ELb0EEEJSH_NS5_IJNSJ_ISF_SB_EENSJ_INSA_ILi16EEESB_EEEEEfNS5_IJSB_llEEEfS2A_NS21_6fusion15FusionCallbacksIS25_NS2B_17LinearCombinationIffffLNS_15FloatRoundStyleE2EEESH_S29_JEEENS4_5SM1004TMEM4LOAD26SM100_TMEM_LOAD_32dp32b16xES1S_NS1E_INS1F_ILi2ELi5ELi2EEENS1U_ILi32EEENSJ_INS5_IJNSA_ILi32EEENSA_ILi4EEEEEENS5_IJSB_S2N_EEEEEEENS4_39AutoVectorizingCopyWithAssumedAlignmentILi128EEENS4_14SM90_TMA_STOREES2S_S2U_S2U_EEEvvEEEEvNT_6ParamsE --------------------------
	.section	.nv.info._ZN7cutlass13device_kernelINS_4gemm6kernel13GemmUniversalIN4cute5tupleIJiiiiEEENS1_10collective13CollectiveMmaINS1_41MainloopSm100TmaUmmaWarpSpecializedSparseILi10ELi2ELi2ENS5_IJNS4_1CILi1EEENSA_ILi2EEESB_EEEEENS5_IJNSA_ILi128EEENSA_ILi64EEESF_EEENS_12float_e4m3_tENS5_IJNS4_6LayoutINS5_IJiNS5_IJSC_iEEEiEEENS5_IJlNS5_IJSB_SC_EEElEEEEENSJ_INS5_IJNS5_IJSF_iEEESP_iEEENS5_IJNS5_IJSF_NSA_ILi16384EEEEEENS5_IJSB_lEEElEEEEEEEESI_NS5_IJlSB_lEEENS4_8TiledMMAINS4_8MMA_AtomIJNS4_26SM100_MMA_F8F6F4_SS_SPARSEISI_SI_fLi128ELi64ELNS4_4UMMA5MajorE0ELS12_0ELNS11_7ScaleInE0ELS13_0EEEEEENSJ_INS5_IJSB_SB_SB_EEENS5_IJNSA_ILi0EEES17_S17_EEEEENS5_IJNS4_10UnderscoreES1A_S1A_EEEEENS4_23SM90_TMA_LOAD_MULTICASTENS4_14ComposedLayoutINS4_7SwizzleILi2ELi4ELi3EEENS4_25smem_sparse_ptr_flag_bitsILi2ELi8EEENSJ_INS5_IJNS5_IJSB_NSA_ILi8EEEEEENS5_IJSC_SG_EEEEEENS5_IJNS5_IJS17_SF_EEESM_EEEEEEEvNS4_8identityENS4_13SM90_TMA_LOADENS1E_INS1F_ILi3ELi4ELi3EEENS4_18smem_ptr_flag_bitsILi8EEENSJ_INS5_IJS1J_SF_EEENS5_IJSF_SB_EEEEEEEvS1R_EENS_8epilogue10collective18CollectiveEpilogueINS21_23Sm100TmaWarpSpecializedILi4ELi2ELi16ELb1ELb0EEEJSH_NS5_IJNSJ_ISF_SB_EENSJ_INSA_ILi16EEESB_EEEEEfNS5_IJSB_llEEEfS2A_NS21_6fusion15FusionCallbacksIS25_NS2B_17LinearCombinationIffffLNS_15FloatRoundStyleE2EEESH_S29_JEEENS4_5SM1004TMEM4LOAD26SM100_TMEM_LOAD_32dp32b16xES1S_NS1E_INS1F_ILi2ELi5ELi2EEENS1U_ILi32EEENSJ_INS5_IJNSA_ILi32EEENSA_ILi4EEEEEENS5_IJSB_S2N_EEEEEEENS4_39AutoVectorizingCopyWithAssumedAlignmentILi128EEENS4_14SM90_TMA_STOREES2S_S2U_S2U_EEEvvEEEEvNT_6ParamsE,"",@"SHT_CUDA_INFO"
	.sectionflags	@""
	.align	4


	//----- nvinfo : EIATTR_CUDA_API_VERSION
	.align		4
        /*0000*/ 	.byte	0x04, 0x37
        /*0002*/ 	.short	(.L_31 - .L_30)
.L_30:
        /*0004*/ 	.word	0x00000082


	//----- nvinfo : EIATTR_KPARAM_INFO
	.align		4
.L_31:
        /*0008*/ 	.byte	0x04, 0x17
        /*000a*/ 	.short	(.L_33 - .L_32)
.L_32:
        /*000c*/ 	.word	0x00000000
        /*0010*/ 	.short	0x0000
        /*0012*/ 	.short	0x0000
        /*0014*/ 	.byte	0x00, 0xf0, 0x01, 0x28


	//----- nvinfo : EIATTR_AT_ENTRY_FRAGMENTS
	.align		4
.L_33:
        /*0018*/ 	.byte	0x04, 0x4f
        /*001a*/ 	.short	(.L_35 - .L_34)


	//   ....[0]....
.L_34:
        /*001c*/ 	.word	0x00000006


	//----- nvinfo : EIATTR_RESERVED_SMEM_USED
	.align		4
.L_35:
        /*0020*/ 	.byte	0x01, 0x41
	.zero		2


	//----- nvinfo : EIATTR_SPARSE_MMA_MASK
	.align		4
        /*0024*/ 	.byte	0x03, 0x50
        /*0026*/ 	.short	0x0040


	//----- nvinfo : EIATTR_TCGEN05_1CTA_USED
	.align		4
        /*0028*/ 	.byte	0x01, 0x51
	.zero		2


	//----- nvinfo : EIATTR_MAXREG_COUNT
	.align		4
        /*002c*/ 	.byte	0x03, 0x1b
        /*002e*/ 	.short	0x00ff


	//----- nvinfo : EIATTR_NUM_BARRIERS
	.align		4
        /*0030*/ 	.byte	0x02, 0x4c
        /*0032*/ 	.byte	0x07
	.zero		1


	//----- nvinfo : EIATTR_EXTERNS
	.align		4
        /*0034*/ 	.byte	0x04, 0x0f
        /*0036*/ 	.short	(.L_37 - .L_36)


	//   ....[0]....
	.align		4
.L_36:
        /*0038*/ 	.word	index@(__assertfail)


	//----- nvinfo : EIATTR_MERCURY_ISA_VERSION
	.align		4
.L_37:
        /*003c*/ 	.byte	0x03, 0x5f
        /*003e*/ 	.short	0x0101


	//----- nvinfo : EIATTR_INT_WARP_WIDE_INSTR_OFFSETS
	.align		4
        /*0040*/ 	.byte	0x04, 0x31
        /*0042*/ 	.short	(.L_39 - .L_38)


	//   ....[0]....
.L_38:
        /*0044*/ 	.word	0x00001d80


	//   ....[1]....
        /*0048*/ 	.word	0x00003980


	//   ....[2]....
        /*004c*/ 	.word	0x000039a0


	//   ....[3]....
        /*0050*/ 	.word	0x000039d0


	//   ....[4]....
        /*0054*/ 	.word	0x000042e0


	//   ....[5]....
        /*0058*/ 	.word	0x00004300


	//   ....[6]....
        /*005c*/ 	.word	0x000043a0


	//   ....[7]....
        /*0060*/ 	.word	0x00004440


	//   ....[8]....
        /*0064*/ 	.word	0x00004500


	//   ....[9]....
        /*0068*/ 	.word	0x00004580


	//   ....[10]....
        /*006c*/ 	.word	0x000045a0


	//   ....[11]....
        /*0070*/ 	.word	0x00004670


	//   ....[12]....
        /*0074*/ 	.word	0x00004700


	//   ....[13]....
        /*0078*/ 	.word	0x000047c0


	//   ....[14]....
        /*007c*/ 	.word	0x00004850


	//   ....[15]....
        /*0080*/ 	.word	0x00004870


	//   ....[16]....
        /*0084*/ 	.word	0x000049a0


	//   ....[17]....
        /*0088*/ 	.word	0x00004a00


	//   ....[18]....
        /*008c*/ 	.word	0x00004ab0


	//   ....[19]....
        /*0090*/ 	.word	0x00004c00


	//   ....[20]....
        /*0094*/ 	.word	0x00004c60


	//   ....[21]....
        /*0098*/ 	.word	0x00004c80


	//   ....[22]....
        /*009c*/ 	.word	0x00004ca0


	//   ....[23]....
        /*00a0*/ 	.word	0x00004e90


	//----- nvinfo : EIATTR_COOP_GROUP_MASK_REGIDS
	.align		4
.L_39:
        /*00a4*/ 	.byte	0x04, 0x29
        /*00a6*/ 	.short	(.L_41 - .L_40)


	//   ....[0]....
.L_40:
        /*00a8*/ 	.word	0xffffffff


	//   ....[1]....
        /*00ac*/ 	.word	0xffffffff


	//   ....[2]....
        /*00b0*/ 	.word	0xffffffff


	//   ....[3]....
        /*00b4*/ 	.word	0xffffffff


	//   ....[4]....
        /*00b8*/ 	.word	0xffffffff


	//   ....[5]....
        /*00bc*/ 	.word	0xffffffff


	//   ....[6]....
        /*00c0*/ 	.word	0xffffffff


	//   ....[7]....
        /*00c4*/ 	.word	0xffffffff


	//   ....[8]....
        /*00c8*/ 	.word	0xffffffff


	//   ....[9]....
        /*00cc*/ 	.word	0xffffffff


	//   ....[10]....
        /*00d0*/ 	.word	0xffffffff


	//   ....[11]....
        /*00d4*/ 	.word	0xffffffff


	//   ....[12]....
        /*00d8*/ 	.word	0xffffffff


	//   ....[13]....
        /*00dc*/ 	.word	0xffffffff


	//----- nvinfo : EIATTR_COOP_GROUP_INSTR_OFFSETS
	.align		4
.L_41:
        /*00e0*/ 	.byte	0x04, 0x28
        /*00e2*/ 	.short	(.L_43 - .L_42)


	//   ....[0]....
.L_42:
        /*00e4*/ 	.word	0x00000090


	//   ....[1]....
        /*00e8*/ 	.word	0x00000500


	//   ....[2]....
        /*00ec*/ 	.word	0x00000780


	//   ....[3]....
        /*00f0*/ 	.word	0x00000920


	//   ....[4]....
        /*00f4*/ 	.word	0x00000a20


	//   ....[5]....
        /*00f8*/ 	.word	0x00000b90


	//   ....[6]....
        /*00fc*/ 	.word	0x00000cf0


	//   ....[7]....
        /*0100*/ 	.word	0x00000eb0


	//   ....[8]....
        /*0104*/ 	.word	0x00001c70


	//   ....[9]....
        /*0108*/ 	.word	0x00002da0


	//   ....[10]....
        /*010c*/ 	.word	0x00002fb0


	//   ....[11]....
        /*0110*/ 	.word	0x00002fe0


	//   ....[12]....
        /*0114*/ 	.word	0x00003860


	//   ....[13]....
        /*0118*/ 	.word	0x00003a90


	//----- nvinfo : EIATTR_VRC_CTA_INIT_COUNT
	.align		4
.L_43:
        /*011c*/ 	.byte	0x02, 0x4a
        /*011e*/ 	.byte	0x80
	.zero		1


	//----- nvinfo : EIATTR_SYSCALL_OFFSETS
	.align		4
        /*0120*/ 	.byte	0x04, 0x46
        /*0122*/ 	.short	(.L_45 - .L_44)


	//   ....[0]....
.L_44:
        /*0124*/ 	.word	0x00005900


	//   ....[1]....
        /*0128*/ 	.word	0x000059f0


	//   ....[2]....
        /*012c*/ 	.word	0x00006210


	//   ....[3]....
        /*0130*/ 	.word	0x00006c00


	//   ....[4]....
        /*0134*/ 	.word	0x000075d0


	//   ....[5]....
        /*0138*/ 	.word	0x00007f90


	//----- nvinfo : EIATTR_MBARRIER_INSTR_OFFSETS
	.align		4
.L_45:
        /*013c*/ 	.byte	0x04, 0x39
        /*013e*/ 	.short	(.L_47 - .L_46)


	//   ....[0]....
.L_46:
        /*0140*/ 	.word	0x00000620
        /*0144*/ 	.word	0x000000ff
        /*0148*/ 	.word	0x00000000
        /*014c*/ 	.short	0x0100
        /*014e*/ 	.byte	0x06
	.zero		1


	//   ....[1]....
        /*0150*/ 	.word	0x00000630
        /*0154*/ 	.word	0x000000ff
        /*0158*/ 	.word	0x00000050
        /*015c*/ 	.short	0x0100
        /*015e*/ 	.byte	0x06
	.zero		1


	//   ....[2]....
        /*0160*/ 	.word	0x00000640
        /*0164*/ 	.word	0x000000ff
        /*0168*/ 	.word	0x00000008
        /*016c*/ 	.short	0x0100
        /*016e*/ 	.byte	0x06
	.zero		1


	//   ....[3]....
        /*0170*/ 	.word	0x00000650
        /*0174*/ 	.word	0x000000ff
        /*0178*/ 	.word	0x00000058
        /*017c*/ 	.short	0x0100
        /*017e*/ 	.byte	0x06
	.zero		1


	//   ....[4]....
        /*0180*/ 	.word	0x00000660
        /*0184*/ 	.word	0x000000ff
        /*0188*/ 	.word	0x00000010
        /*018c*/ 	.short	0x0100
        /*018e*/ 	.byte	0x06
	.zero		1


	//   ....[5]....
        /*0190*/ 	.word	0x00000670
        /*0194*/ 	.word	0x000000ff
        /*0198*/ 	.word	0x00000060
        /*019c*/ 	.short	0x0100
        /*019e*/ 	.byte	0x06
	.zero		1


	//   ....[6]....
        /*01a0*/ 	.word	0x00000680
        /*01a4*/ 	.word	0x000000ff
        /*01a8*/ 	.word	0x00000018
        /*01ac*/ 	.short	0x0100
        /*01ae*/ 	.byte	0x06
	.zero		1


	//   ....[7]....
        /*01b0*/ 	.word	0x00000690
        /*01b4*/ 	.word	0x000000ff
        /*01b8*/ 	.word	0x00000068
        /*01bc*/ 	.short	0x0100
        /*01be*/ 	.byte	0x06
	.zero		1


	//   ....[8]....
        /*01c0*/ 	.word	0x000006a0
        /*01c4*/ 	.word	0x000000ff
        /*01c8*/ 	.word	0x00000020
        /*01cc*/ 	.short	0x0100
        /*01ce*/ 	.byte	0x06
	.zero		1


	//   ....[9]....
        /*01d0*/ 	.word	0x000006b0
        /*01d4*/ 	.word	0x000000ff
        /*01d8*/ 	.word	0x00000070
        /*01dc*/ 	.short	0x0100
        /*01de*/ 	.byte	0x06
	.zero		1


	//   ....[10]....
        /*01e0*/ 	.word	0x000006c0
        /*01e4*/ 	.word	0x000000ff
        /*01e8*/ 	.word	0x00000028
        /*01ec*/ 	.short	0x0100
        /*01ee*/ 	.byte	0x06
	.zero		1


	//   ....[11]....
        /*01f0*/ 	.word	0x000006d0
        /*01f4*/ 	.word	0x000000ff
        /*01f8*/ 	.word	0x00000078
        /*01fc*/ 	.short	0x0100
        /*01fe*/ 	.byte	0x06
	.zero		1


	//   ....[12]....
        /*0200*/ 	.word	0x000006e0
        /*0204*/ 	.word	0x000000ff
        /*0208*/ 	.word	0x00000030
        /*020c*/ 	.short	0x0100
        /*020e*/ 	.byte	0x06
	.zero		1


	//   ....[13]....
        /*0210*/ 	.word	0x000006f0
        /*0214*/ 	.word	0x000000ff
        /*0218*/ 	.word	0x00000080
        /*021c*/ 	.short	0x0100
        /*021e*/ 	.byte	0x06
	.zero		1


	//   ....[14]....
        /*0220*/ 	.word	0x00000700
        /*0224*/ 	.word	0x000000ff
        /*0228*/ 	.word	0x00000038
        /*022c*/ 	.short	0x0100
        /*022e*/ 	.byte	0x06
	.zero		1


	//   ....[15]....
        /*0230*/ 	.word	0x00000710
        /*0234*/ 	.word	0x000000ff
        /*0238*/ 	.word	0x00000088
        /*023c*/ 	.short	0x0100
        /*023e*/ 	.byte	0x06
	.zero		1


	//   ....[16]....
        /*0240*/ 	.word	0x00000720
        /*0244*/ 	.word	0x000000ff
        /*0248*/ 	.word	0x00000040
        /*024c*/ 	.short	0x0100
        /*024e*/ 	.byte	0x06
	.zero		1


	//   ....[17]....
        /*0250*/ 	.word	0x00000730
        /*0254*/ 	.word	0x000000ff
        /*0258*/ 	.word	0x00000090
        /*025c*/ 	.short	0x0100
        /*025e*/ 	.byte	0x06
	.zero		1


	//   ....[18]....
        /*0260*/ 	.word	0x00000740
        /*0264*/ 	.word	0x000000ff
        /*0268*/ 	.word	0x00000048
        /*026c*/ 	.short	0x0100
        /*026e*/ 	.byte	0x06
	.zero		1


	//   ....[19]....
        /*0270*/ 	.word	0x00000750
        /*0274*/ 	.word	0x000000ff
        /*0278*/ 	.word	0x00000098
        /*027c*/ 	.short	0x0100
        /*027e*/ 	.byte	0x06
	.zero		1


	//   ....[20]....
        /*0280*/ 	.word	0x00000890
        /*0284*/ 	.word	0x000000ff
        /*0288*/ 	.word	0x000000a0
        /*028c*/ 	.short	0x0100
        /*028e*/ 	.byte	0x06
	.zero		1


	//   ....[21]....
        /*0290*/ 	.word	0x000008a0
        /*0294*/ 	.word	0x000000ff
        /*0298*/ 	.word	0x000000c0
        /*029c*/ 	.short	0x0100
        /*029e*/ 	.byte	0x06
	.zero		1


	//   ....[22]....
        /*02a0*/ 	.word	0x000008b0
        /*02a4*/ 	.word	0x000000ff
        /*02a8*/ 	.word	0x000000a8
        /*02ac*/ 	.short	0x0100
        /*02ae*/ 	.byte	0x06
	.zero		1


	//   ....[23]....
        /*02b0*/ 	.word	0x000008c0
        /*02b4*/ 	.word	0x000000ff
        /*02b8*/ 	.word	0x000000c8
        /*02bc*/ 	.short	0x0100
        /*02be*/ 	.byte	0x06
	.zero		1


	//   ....[24]....
        /*02c0*/ 	.word	0x000008d0
        /*02c4*/ 	.word	0x000000ff
        /*02c8*/ 	.word	0x000000b0
        /*02cc*/ 	.short	0x0100
        /*02ce*/ 	.byte	0x06
	.zero		1


	//   ....[25]....
        /*02d0*/ 	.word	0x000008e0
        /*02d4*/ 	.word	0x000000ff
        /*02d8*/ 	.word	0x000000d0
        /*02dc*/ 	.short	0x0100
        /*02de*/ 	.byte	0x06
	.zero		1


	//   ....[26]....
        /*02e0*/ 	.word	0x000008f0
        /*02e4*/ 	.word	0x000000ff
        /*02e8*/ 	.word	0x000000b8
        /*02ec*/ 	.short	0x0100
        /*02ee*/ 	.byte	0x06
	.zero		1


	//   ....[27]....
        /*02f0*/ 	.word	0x00000900
        /*02f4*/ 	.word	0x000000ff
        /*02f8*/ 	.word	0x000000d8
        /*02fc*/ 	.short	0x0100
        /*02fe*/ 	.byte	0x06
	.zero		1


	//   ....[28]....
        /*0300*/ 	.word	0x000009f0
        /*0304*/ 	.word	0x000000ff
        /*0308*/ 	.word	0x000000e0
        /*030c*/ 	.short	0x0100
        /*030e*/ 	.byte	0x05
	.zero		1


	//   ....[29]....
        /*0310*/ 	.word	0x00000a00
        /*0314*/ 	.word	0x000000ff
        /*0318*/ 	.word	0x000000e8
        /*031c*/ 	.short	0x0100
        /*031e*/ 	.byte	0x05
	.zero		1


	//   ....[30]....
        /*0320*/ 	.word	0x00000b40
        /*0324*/ 	.word	0x000000ff
        /*0328*/ 	.word	0x000000f0
        /*032c*/ 	.short	0x0100
        /*032e*/ 	.byte	0x05
	.zero		1


	//   ....[31]....
        /*0330*/ 	.word	0x00000b50
        /*0334*/ 	.word	0x000000ff
        /*0338*/ 	.word	0x00000100
        /*033c*/ 	.short	0x0100
        /*033e*/ 	.byte	0x05
	.zero		1


	//   ....[32]....
        /*0340*/ 	.word	0x00000b60
        /*0344*/ 	.word	0x000000ff
        /*0348*/ 	.word	0x000000f8
        /*034c*/ 	.short	0x0100
        /*034e*/ 	.byte	0x05
	.zero		1


	//   ....[33]....
        /*0350*/ 	.word	0x00000b70
        /*0354*/ 	.word	0x000000ff
        /*0358*/ 	.word	0x00000108
        /*035c*/ 	.short	0x0100
        /*035e*/ 	.byte	0x05
	.zero		1


	//   ....[34]....
        /*0360*/ 	.word	0x00000ca0
        /*0364*/ 	.word	0x000000ff
        /*0368*/ 	.word	0x00000110
        /*036c*/ 	.short	0x0100
        /*036e*/ 	.byte	0x06
	.zero		1


	//   ....[35]....
        /*0370*/ 	.word	0x00000cb0
        /*0374*/ 	.word	0x000000ff
        /*0378*/ 	.word	0x00000120
        /*037c*/ 	.short	0x0100
        /*037e*/ 	.byte	0x06
	.zero		1


	//   ....[36]....
        /*0380*/ 	.word	0x00000cc0
        /*0384*/ 	.word	0x000000ff
        /*0388*/ 	.word	0x00000118
        /*038c*/ 	.short	0x0100
        /*038e*/ 	.byte	0x06
	.zero		1


	//   ....[37]....
        /*0390*/ 	.word	0x00000cd0
        /*0394*/ 	.word	0x000000ff
        /*0398*/ 	.word	0x00000128
        /*039c*/ 	.short	0x0100
        /*039e*/ 	.byte	0x06
	.zero		1


	//   ....[38]....
        /*03a0*/ 	.word	0x00000dc0
        /*03a4*/ 	.word	0x000000ff
        /*03a8*/ 	.word	0x00000130
        /*03ac*/ 	.short	0x0100
        /*03ae*/ 	.byte	0x05
	.zero		1


	//   ....[39]....
        /*03b0*/ 	.word	0x00000dd0
        /*03b4*/ 	.word	0x000000ff
        /*03b8*/ 	.word	0x00000140
        /*03bc*/ 	.short	0x0100
        /*03be*/ 	.byte	0x05
	.zero		1


	//   ....[40]....
        /*03c0*/ 	.word	0x00000de0
        /*03c4*/ 	.word	0x000000ff
        /*03c8*/ 	.word	0x00000138
        /*03cc*/ 	.short	0x0100
        /*03ce*/ 	.byte	0x05
	.zero		1


	//   ....[41]....
        /*03d0*/ 	.word	0x00000df0
        /*03d4*/ 	.word	0x000000ff
        /*03d8*/ 	.word	0x00000148
        /*03dc*/ 	.short	0x0100
        /*03de*/ 	.byte	0x05
	.zero		1


	//   ....[42]....
        /*03e0*/ 	.word	0x00001860
        /*03e4*/ 	.word	0x00000004
        /*03e8*/ 	.word	0x00000140
        /*03ec*/ 	.short	0x010a
        /*03ee*/ 	.byte	0xff
	.zero		1


	//   ....[43]....
        /*03f0*/ 	.word	0x00001880
        /*03f4*/ 	.word	0x00000004
        /*03f8*/ 	.word	0x00000130
        /*03fc*/ 	.short	0x0101
        /*03fe*/ 	.byte	0xff
	.zero		1


	//   ....[44]....
        /*0400*/ 	.word	0x00001900
        /*0404*/ 	.word	0x000000ff
        /*0408*/ 	.word	0x00000050
        /*040c*/ 	.short	0x010a
        /*040e*/ 	.byte	0x04
	.zero		1


	//   ....[45]....
        /*0410*/ 	.word	0x00001a30
        /*0414*/ 	.word	0x000000ff
        /*0418*/ 	.word	0x00000050
        /*041c*/ 	.short	0x010a
        /*041e*/ 	.byte	0x21
	.zero		1


	//   ....[46]....
        /*0420*/ 	.word	0x00001b40
        /*0424*/ 	.word	0x000000ff
        /*0428*/ 	.word	0x00000050
        /*042c*/ 	.short	0x010a
        /*042e*/ 	.byte	0x04
	.zero		1


	//   ....[47]....
        /*0430*/ 	.word	0x00001c50
        /*0434*/ 	.word	0x000000ff
        /*0438*/ 	.word	0x000000e8
        /*043c*/ 	.short	0x0101
        /*043e*/ 	.byte	0x06
	.zero		1


	//   ....[48]....
        /*0440*/ 	.word	0x00001c80
        /*0444*/ 	.word	0x00000008
        /*0448*/ 	.word	0x000000f0
        /*044c*/ 	.short	0x010a
        /*044e*/ 	.byte	0xff
	.zero		1


	//   ....[49]....
        /*0450*/ 	.word	0x00001d50
        /*0454*/ 	.word	0x00000008
        /*0458*/ 	.word	0x00000000
        /*045c*/ 	.short	0x0101
        /*045e*/ 	.byte	0xff
	.zero		1


	//   ....[50]....
        /*0460*/ 	.word	0x000022c0
        /*0464*/ 	.word	0x000000ff
        /*0468*/ 	.word	0x00000000
        /*046c*/ 	.short	0x010a
        /*046e*/ 	.byte	0x04
	.zero		1


	//   ....[51]....
        /*0470*/ 	.word	0x00002350
        /*0474*/ 	.word	0x000000ff
        /*0478*/ 	.word	0x00000000
        /*047c*/ 	.short	0x010a
        /*047e*/ 	.byte	0x04
	.zero		1


	//   ....[52]....
        /*0480*/ 	.word	0x000023e0
        /*0484*/ 	.word	0x000000ff
        /*0488*/ 	.word	0x00000000
        /*048c*/ 	.short	0x010a
        /*048e*/ 	.byte	0x04
	.zero		1


	//   ....[53]....
        /*0490*/ 	.word	0x00002470
        /*0494*/ 	.word	0x000000ff
        /*0498*/ 	.word	0x00000000
        /*049c*/ 	.short	0x010a
        /*049e*/ 	.byte	0x04
	.zero		1


	//   ....[54]....
        /*04a0*/ 	.word	0x00002500
        /*04a4*/ 	.word	0x000000ff
        /*04a8*/ 	.word	0x00000000
        /*04ac*/ 	.short	0x010a
        /*04ae*/ 	.byte	0x04
	.zero		1


	//   ....[55]....
        /*04b0*/ 	.word	0x00002590
        /*04b4*/ 	.word	0x000000ff
        /*04b8*/ 	.word	0x00000000
        /*04bc*/ 	.short	0x010a
        /*04be*/ 	.byte	0x04
	.zero		1


	//   ....[56]....
        /*04c0*/ 	.word	0x00002620
        /*04c4*/ 	.word	0x000000ff
        /*04c8*/ 	.word	0x00000000
        /*04cc*/ 	.short	0x010a
        /*04ce*/ 	.byte	0x04
	.zero		1


	//   ....[57]....
        /*04d0*/ 	.word	0x000026b0
        /*04d4*/ 	.word	0x000000ff
        /*04d8*/ 	.word	0x00000000
        /*04dc*/ 	.short	0x010a
        /*04de*/ 	.byte	0x04
	.zero		1


	//   ....[58]....
        /*04e0*/ 	.word	0x00002740
        /*04e4*/ 	.word	0x000000ff
        /*04e8*/ 	.word	0x00000000
        /*04ec*/ 	.short	0x010a
        /*04ee*/ 	.byte	0x04
	.zero		1


	//   ....[59]....
        /*04f0*/ 	.word	0x000027e0
        /*04f4*/ 	.word	0x00000000
        /*04f8*/ 	.word	0x00000000
        /*04fc*/ 	.short	0x010a
        /*04fe*/ 	.byte	0xff
	.zero		1


	//   ....[60]....
        /*0500*/ 	.word	0x00002900
        /*0504*/ 	.word	0x00000000
        /*0508*/ 	.word	0x00000130
        /*050c*/ 	.short	0x010a
        /*050e*/ 	.byte	0xff
	.zero		1


	//   ....[61]....
        /*0510*/ 	.word	0x00002970
        /*0514*/ 	.word	0x00000004
        /*0518*/ 	.word	0x00000000
        /*051c*/ 	.short	0x0101
        /*051e*/ 	.byte	0xff
	.zero		1


	//   ....[62]....
        /*0520*/ 	.word	0x00002990
        /*0524*/ 	.word	0x000000ff
        /*0528*/ 	.word	0x00000100
        /*052c*/ 	.short	0x010a
        /*052e*/ 	.byte	0x05
	.zero		1


	//   ....[63]....
        /*0530*/ 	.word	0x00002ab0
        /*0534*/ 	.word	0x00000000
        /*0538*/ 	.word	0x000000f0
        /*053c*/ 	.short	0x010a
        /*053e*/ 	.byte	0xff
	.zero		1


	//   ....[64]....
        /*0540*/ 	.word	0x00002bb0
        /*0544*/ 	.word	0x00000000
        /*0548*/ 	.word	0x00000000
        /*054c*/ 	.short	0x0101
        /*054e*/ 	.byte	0xff
	.zero		1


	//   ....[65]....
        /*0550*/ 	.word	0x00002c40
        /*0554*/ 	.word	0x000000ff
        /*0558*/ 	.word	0x00000100
        /*055c*/ 	.short	0x0106
        /*055e*/ 	.byte	0x05
	.zero		1


	//   ....[66]....
        /*0560*/ 	.word	0x00002c60
        /*0564*/ 	.word	0x000000ff
        /*0568*/ 	.word	0x00000100
        /*056c*/ 	.short	0x010a
        /*056e*/ 	.byte	0x05
	.zero		1


	//   ....[67]....
        /*0570*/ 	.word	0x00002cf0
        /*0574*/ 	.word	0x000000ff
        /*0578*/ 	.word	0x00000100
        /*057c*/ 	.short	0x0106
        /*057e*/ 	.byte	0x04
	.zero		1


	//   ....[68]....
        /*0580*/ 	.word	0x00002d30
        /*0584*/ 	.word	0x00000000
        /*0588*/ 	.word	0x00000100
        /*058c*/ 	.short	0x010a
        /*058e*/ 	.byte	0xff
	.zero		1


	//   ....[69]....
        /*0590*/ 	.word	0x00003230
        /*0594*/ 	.word	0x00000000
        /*0598*/ 	.word	0x000000f0
        /*059c*/ 	.short	0x010a
        /*059e*/ 	.byte	0xff
	.zero		1


	//   ....[70]....
        /*05a0*/ 	.word	0x00003340
        /*05a4*/ 	.word	0x00000003
        /*05a8*/ 	.word	0x00000000
        /*05ac*/ 	.short	0x0101
        /*05ae*/ 	.byte	0xff
	.zero		1


	//   ....[71]....
        /*05b0*/ 	.word	0x00003350
        /*05b4*/ 	.word	0x000000ff
        /*05b8*/ 	.word	0x00000000
        /*05bc*/ 	.short	0x010a
        /*05be*/ 	.byte	0x05
	.zero		1


	//   ....[72]....
        /*05c0*/ 	.word	0x00003370
        /*05c4*/ 	.word	0x000000ff
        /*05c8*/ 	.word	0x00000120
        /*05cc*/ 	.short	0x010a
        /*05ce*/ 	.byte	0x06
	.zero		1


	//   ....[73]....
        /*05d0*/ 	.word	0x00003440
        /*05d4*/ 	.word	0x000000ff
        /*05d8*/ 	.word	0x00000000
        /*05dc*/ 	.short	0x010a
        /*05de*/ 	.byte	0x05
	.zero		1


	//   ....[74]....
        /*05e0*/ 	.word	0x00003570
        /*05e4*/ 	.word	0x000000ff
        /*05e8*/ 	.word	0x00000000
        /*05ec*/ 	.short	0x010a
        /*05ee*/ 	.byte	0x16
	.zero		1


	//   ....[75]....
        /*05f0*/ 	.word	0x000037b0
        /*05f4*/ 	.word	0x000000ff
        /*05f8*/ 	.word	0x00000000
        /*05fc*/ 	.short	0x010a
        /*05fe*/ 	.byte	0x06
	.zero		1


	//   ....[76]....
        /*0600*/ 	.word	0x00003840
        /*0604*/ 	.word	0x000000ff
        /*0608*/ 	.word	0x00000000
        /*060c*/ 	.short	0x010a
        /*060e*/ 	.byte	0x07
	.zero		1


	//   ....[77]....
        /*0610*/ 	.word	0x00003c90
        /*0614*/ 	.word	0x00000000
        /*0618*/ 	.word	0x000000f0
        /*061c*/ 	.short	0x010a
        /*061e*/ 	.byte	0xff
	.zero		1


	//   ....[78]....
        /*0620*/ 	.word	0x00003d50
        /*0624*/ 	.word	0x00000000
        /*0628*/ 	.word	0x00000000
        /*062c*/ 	.short	0x0101
        /*062e*/ 	.byte	0xff
	.zero		1


	//   ....[79]....
        /*0630*/ 	.word	0x00004070
        /*0634*/ 	.word	0x000000ff
        /*0638*/ 	.word	0x000000e8
        /*063c*/ 	.short	0x010a
        /*063e*/ 	.byte	0x04
	.zero		1


	//   ....[80]....
        /*0640*/ 	.word	0x00004260
        /*0644*/ 	.word	0x000000ff
        /*0648*/ 	.word	0x000000c0
        /*064c*/ 	.short	0x010a
        /*064e*/ 	.byte	0x04
	.zero		1


	//   ....[81]....
        /*0650*/ 	.word	0x00004530
        /*0654*/ 	.word	0x000000ff
        /*0658*/ 	.word	0x000000a0
        /*065c*/ 	.short	0x010b
        /*065e*/ 	.byte	0x04
	.zero		1


	//   ....[82]....
        /*0660*/ 	.word	0x00004540
        /*0664*/ 	.word	0x000000ff
        /*0668*/ 	.word	0x00000000
        /*066c*/ 	.short	0x0101
        /*066e*/ 	.byte	0x07
	.zero		1


	//   ....[83]....
        /*0670*/ 	.word	0x00004550
        /*0674*/ 	.word	0x000000ff
        /*0678*/ 	.word	0x000000c8
        /*067c*/ 	.short	0x010a
        /*067e*/ 	.byte	0x04
	.zero		1


	//   ....[84]....
        /*0680*/ 	.word	0x000047f0
        /*0684*/ 	.word	0x000000ff
        /*0688*/ 	.word	0x000000a8
        /*068c*/ 	.short	0x010b
        /*068e*/ 	.byte	0x04
	.zero		1


	//   ....[85]....
        /*0690*/ 	.word	0x00004800
        /*0694*/ 	.word	0x000000ff
        /*0698*/ 	.word	0x00000000
        /*069c*/ 	.short	0x0101
        /*069e*/ 	.byte	0x07
	.zero		1


	//   ....[86]....
        /*06a0*/ 	.word	0x00004810
        /*06a4*/ 	.word	0x000000ff
        /*06a8*/ 	.word	0x000000d0
        /*06ac*/ 	.short	0x010a
        /*06ae*/ 	.byte	0x04
	.zero		1


	//   ....[87]....
        /*06b0*/ 	.word	0x00004b60
        /*06b4*/ 	.word	0x000000ff
        /*06b8*/ 	.word	0x000000b0
        /*06bc*/ 	.short	0x010b
        /*06be*/ 	.byte	0x04
	.zero		1


	//   ....[88]....
        /*06c0*/ 	.word	0x00004bc0
        /*06c4*/ 	.word	0x000000ff
        /*06c8*/ 	.word	0x00000000
        /*06cc*/ 	.short	0x0101
        /*06ce*/ 	.byte	0x07
	.zero		1


	//   ....[89]....
        /*06d0*/ 	.word	0x00004bd0
        /*06d4*/ 	.word	0x000000ff
        /*06d8*/ 	.word	0x000000d8
        /*06dc*/ 	.short	0x010a
        /*06de*/ 	.byte	0x04
	.zero		1


	//   ....[90]....
        /*06e0*/ 	.word	0x00004ec0
        /*06e4*/ 	.word	0x000000ff
        /*06e8*/ 	.word	0x000000b8
        /*06ec*/ 	.short	0x010b
        /*06ee*/ 	.byte	0x04
	.zero		1


	//   ....[91]....
        /*06f0*/ 	.word	0x00004ef0
        /*06f4*/ 	.word	0x000000ff
        /*06f8*/ 	.word	0x00000000
        /*06fc*/ 	.short	0x0101
        /*06fe*/ 	.byte	0x05
	.zero		1


	//   ....[92]....
        /*0700*/ 	.word	0x00004f40
        /*0704*/ 	.word	0x000000ff
        /*0708*/ 	.word	0x000000c0
        /*070c*/ 	.short	0x010a
        /*070e*/ 	.byte	0x04
	.zero		1


	//   ....[93]....
        /*0710*/ 	.word	0x00004f60
        /*0714*/ 	.word	0x000000ff
        /*0718*/ 	.word	0x000000c8
        /*071c*/ 	.short	0x010a
        /*071e*/ 	.byte	0x04
	.zero		1


	//   ....[94]....
        /*0720*/ 	.word	0x00004f80
        /*0724*/ 	.word	0x000000ff
        /*0728*/ 	.word	0x000000d0
        /*072c*/ 	.short	0x010a
        /*072e*/ 	.byte	0x04
	.zero		1


	//   ....[95]....
        /*0730*/ 	.word	0x00004fc0
        /*0734*/ 	.word	0x00000000
        /*0738*/ 	.word	0x000000d8
        /*073c*/ 	.short	0x010a
        /*073e*/ 	.byte	0xff
	.zero		1


	//   ....[96]....
        /*0740*/ 	.word	0x000052d0
        /*0744*/ 	.word	0x00000000
        /*0748*/ 	.word	0x000000f0
        /*074c*/ 	.short	0x010a
        /*074e*/ 	.byte	0xff
	.zero		1


	//   ....[97]....
        /*0750*/ 	.word	0x000053e0
        /*0754*/ 	.word	0x00000000
        /*0758*/ 	.word	0x00000000
        /*075c*/ 	.short	0x0101
        /*075e*/ 	.byte	0xff
	.zero		1


	//   ....[98]....
        /*0760*/ 	.word	0x00005e30
        /*0764*/ 	.word	0x000000ff
        /*0768*/ 	.word	0x000000a0
        /*076c*/ 	.short	0x010a
        /*076e*/ 	.byte	0x2e
	.zero		1


	//   ....[99]....
        /*0770*/ 	.word	0x00005e50
        /*0774*/ 	.word	0x00000053
        /*0778*/ 	.word	0x00000110
        /*077c*/ 	.short	0x010a
        /*077e*/ 	.byte	0xff
	.zero		1


	//   ....[100]....
        /*0780*/ 	.word	0x00005f40
        /*0784*/ 	.word	0x000000ff
        /*0788*/ 	.word	0x000000a0
        /*078c*/ 	.short	0x010a
        /*078e*/ 	.byte	0x2e
	.zero		1


	//   ....[101]....
        /*0790*/ 	.word	0x000060f0
        /*0794*/ 	.word	0x00000053
        /*0798*/ 	.word	0x00000110
        /*079c*/ 	.short	0x010a
        /*079e*/ 	.byte	0xff
	.zero		1


	//   ....[102]....
        /*07a0*/ 	.word	0x00006860
        /*07a4*/ 	.word	0x00000000
        /*07a8*/ 	.word	0x00000000
        /*07ac*/ 	.short	0x0101
        /*07ae*/ 	.byte	0xff
	.zero		1


	//   ....[103]....
        /*07b0*/ 	.word	0x00006870
        /*07b4*/ 	.word	0x00000003
        /*07b8*/ 	.word	0x000000a0
        /*07bc*/ 	.short	0x010a
        /*07be*/ 	.byte	0xff
	.zero		1


	//   ....[104]....
        /*07c0*/ 	.word	0x00006930
        /*07c4*/ 	.word	0x00000003
        /*07c8*/ 	.word	0x000000a0
        /*07cc*/ 	.short	0x010a
        /*07ce*/ 	.byte	0xff
	.zero		1


	//   ....[105]....
        /*07d0*/ 	.word	0x00007230
        /*07d4*/ 	.word	0x00000000
        /*07d8*/ 	.word	0x00000000
        /*07dc*/ 	.short	0x0101
        /*07de*/ 	.byte	0xff
	.zero		1


	//   ....[106]....
        /*07e0*/ 	.word	0x00007250
        /*07e4*/ 	.word	0x00000003
        /*07e8*/ 	.word	0x000000a0
        /*07ec*/ 	.short	0x010a
        /*07ee*/ 	.byte	0xff
	.zero		1


	//   ....[107]....
        /*07f0*/ 	.word	0x00007300
        /*07f4*/ 	.word	0x00000003
        /*07f8*/ 	.word	0x000000a0
        /*07fc*/ 	.short	0x010a
        /*07fe*/ 	.byte	0xff
	.zero		1


	//   ....[108]....
        /*0800*/ 	.word	0x00007c00
        /*0804*/ 	.word	0x00000000
        /*0808*/ 	.word	0x00000000
        /*080c*/ 	.short	0x0101
        /*080e*/ 	.byte	0xff
	.zero		1


	//   ....[109]....
        /*0810*/ 	.word	0x00007c20
        /*0814*/ 	.word	0x00000014
        /*0818*/ 	.word	0x000000a0
        /*081c*/ 	.short	0x010a
        /*081e*/ 	.byte	0xff
	.zero		1


	//   ....[110]....
        /*0820*/ 	.word	0x00007cd0
        /*0824*/ 	.word	0x00000014
        /*0828*/ 	.word	0x000000a0
        /*082c*/ 	.short	0x010a
        /*082e*/ 	.byte	0xff
	.zero		1


	//   ....[111]....
        /*0830*/ 	.word	0x00008030
        /*0834*/ 	.word	0x000000ff
        /*0838*/ 	.word	0x00000000
        /*083c*/ 	.short	0x0101
        /*083e*/ 	.byte	0x05
	.zero		1


	//   ....[112]....
        /*0840*/ 	.word	0x00008620
        /*0844*/ 	.word	0x00000003
        /*0848*/ 	.word	0x00000000
        /*084c*/ 	.short	0x0101
        /*084e*/ 	.byte	0xff
	.zero		1


	//   ....[113]....
        /*0850*/ 	.word	0x000088c0
        /*0854*/ 	.word	0x000000ff
        /*0858*/ 	.word	0x00000000
        /*085c*/ 	.short	0x0101
        /*085e*/ 	.byte	0x04
	.zero		1


	//   ....[114]....
        /*0860*/ 	.word	0x000088e0
        /*0864*/ 	.word	0x00000004
        /*0868*/ 	.word	0x00000140
        /*086c*/ 	.short	0x010a
        /*086e*/ 	.byte	0xff
	.zero		1


	//   ....[115]....
        /*0870*/ 	.word	0x00008940
        /*0874*/ 	.word	0x00000004
        /*0878*/ 	.word	0x00000050
        /*087c*/ 	.short	0x010a
        /*087e*/ 	.byte	0xff
	.zero		1


	//   ....[116]....
        /*0880*/ 	.word	0x00008990
        /*0884*/ 	.word	0x00000008
        /*0888*/ 	.word	0x000000f0
        /*088c*/ 	.short	0x010a
        /*088e*/ 	.byte	0xff
	.zero		1


	//   ....[117]....
        /*0890*/ 	.word	0x000089f0
        /*0894*/ 	.word	0x00000000
        /*0898*/ 	.word	0x00000000
        /*089c*/ 	.short	0x010a
        /*089e*/ 	.byte	0xff
	.zero		1


	//   ....[118]....
        /*08a0*/ 	.word	0x00008a50
        /*08a4*/ 	.word	0x00000000
        /*08a8*/ 	.word	0x00000000
        /*08ac*/ 	.short	0x010a
        /*08ae*/ 	.byte	0xff
	.zero		1


	//   ....[119]....
        /*08b0*/ 	.word	0x00008ab0
        /*08b4*/ 	.word	0x00000000
        /*08b8*/ 	.word	0x00000000
        /*08bc*/ 	.short	0x010a
        /*08be*/ 	.byte	0xff
	.zero		1


	//   ....[120]....
        /*08c0*/ 	.word	0x00008b10
        /*08c4*/ 	.word	0x00000000
        /*08c8*/ 	.word	0x00000000
        /*08cc*/ 	.short	0x010a
        /*08ce*/ 	.byte	0xff
	.zero		1


	//   ....[121]....
        /*08d0*/ 	.word	0x00008b70
        /*08d4*/ 	.word	0x00000000
        /*08d8*/ 	.word	0x00000000
        /*08dc*/ 	.short	0x010a
        /*08de*/ 	.byte	0xff
	.zero		1


	//   ....[122]....
        /*08e0*/ 	.word	0x00008bd0
        /*08e4*/ 	.word	0x00000000
        /*08e8*/ 	.word	0x00000000
        /*08ec*/ 	.short	0x010a
        /*08ee*/ 	.byte	0xff
	.zero		1


	//   ....[123]....
        /*08f0*/ 	.word	0x00008c30
        /*08f4*/ 	.word	0x00000000
        /*08f8*/ 	.word	0x00000000
        /*08fc*/ 	.short	0x010a
        /*08fe*/ 	.byte	0xff
	.zero		1


	//   ....[124]....
        /*0900*/ 	.word	0x00008c90
        /*0904*/ 	.word	0x00000000
        /*0908*/ 	.word	0x00000000
        /*090c*/ 	.short	0x010a
        /*090e*/ 	.byte	0xff
	.zero		1


	//   ....[125]....
        /*0910*/ 	.word	0x00008cf0
        /*0914*/ 	.word	0x00000000
        /*0918*/ 	.word	0x00000000
        /*091c*/ 	.short	0x010a
        /*091e*/ 	.byte	0xff
	.zero		1


	//   ....[126]....
        /*0920*/ 	.word	0x00008d40
        /*0924*/ 	.word	0x00000000
        /*0928*/ 	.word	0x00000130
        /*092c*/ 	.short	0x010a
        /*092e*/ 	.byte	0xff
	.zero		1


	//   ....[127]....
        /*0930*/ 	.word	0x00008da0
        /*0934*/ 	.word	0x00000000
        /*0938*/ 	.word	0x00000100
        /*093c*/ 	.short	0x010a
        /*093e*/ 	.byte	0xff
	.zero		1


	//   ....[128]....
        /*0940*/ 	.word	0x00008df0
        /*0944*/ 	.word	0x00000000
        /*0948*/ 	.word	0x000000f0
        /*094c*/ 	.short	0x010a
        /*094e*/ 	.byte	0xff
	.zero		1


	//   ....[129]....
        /*0950*/ 	.word	0x00008e50
        /*0954*/ 	.word	0x00000000
        /*0958*/ 	.word	0x00000100
        /*095c*/ 	.short	0x010a
        /*095e*/ 	.byte	0xff
	.zero		1


	//   ....[130]....
        /*0960*/ 	.word	0x00008ea0
        /*0964*/ 	.word	0x00000000
        /*0968*/ 	.word	0x000000f0
        /*096c*/ 	.short	0x010a
        /*096e*/ 	.byte	0xff
	.zero		1


	//   ....[131]....
        /*0970*/ 	.word	0x00008f00
        /*0974*/ 	.word	0x00000003
        /*0978*/ 	.word	0x00000120
        /*097c*/ 	.short	0x010a
        /*097e*/ 	.byte	0xff
	.zero		1


	//   ....[132]....
        /*0980*/ 	.word	0x00008f60
        /*0984*/ 	.word	0x00000000
        /*0988*/ 	.word	0x00000000
        /*098c*/ 	.short	0x010a
        /*098e*/ 	.byte	0xff
	.zero		1


	//   ....[133]....
        /*0990*/ 	.word	0x00008fc0
        /*0994*/ 	.word	0x00000000
        /*0998*/ 	.word	0x00000000
        /*099c*/ 	.short	0x010a
        /*099e*/ 	.byte	0xff
	.zero		1


	//   ....[134]....
        /*09a0*/ 	.word	0x00009020
        /*09a4*/ 	.word	0x00000000
        /*09a8*/ 	.word	0x00000000
        /*09ac*/ 	.short	0x010a
        /*09ae*/ 	.byte	0xff
	.zero		1


	//   ....[135]....
        /*09b0*/ 	.word	0x00009070
        /*09b4*/ 	.word	0x00000000
        /*09b8*/ 	.word	0x000000f0
        /*09bc*/ 	.short	0x010a
        /*09be*/ 	.byte	0xff
	.zero		1


	//   ....[136]....
        /*09c0*/ 	.word	0x000090d0
        /*09c4*/ 	.word	0x00000000
        /*09c8*/ 	.word	0x000000e8
        /*09cc*/ 	.short	0x010a
        /*09ce*/ 	.byte	0xff
	.zero		1


	//   ....[137]....
        /*09d0*/ 	.word	0x00009130
        /*09d4*/ 	.word	0x00000000
        /*09d8*/ 	.word	0x000000c0
        /*09dc*/ 	.short	0x010a
        /*09de*/ 	.byte	0xff
	.zero		1


	//   ....[138]....
        /*09e0*/ 	.word	0x00009190
        /*09e4*/ 	.word	0x00000000
        /*09e8*/ 	.word	0x000000c8
        /*09ec*/ 	.short	0x010a
        /*09ee*/ 	.byte	0xff
	.zero		1


	//   ....[139]....
        /*09f0*/ 	.word	0x000091f0
        /*09f4*/ 	.word	0x00000000
        /*09f8*/ 	.word	0x000000d0
        /*09fc*/ 	.short	0x010a
        /*09fe*/ 	.byte	0xff
	.zero		1


	//   ....[140]....
        /*0a00*/ 	.word	0x00009250
        /*0a04*/ 	.word	0x00000000
        /*0a08*/ 	.word	0x000000d8
        /*0a0c*/ 	.short	0x010a
        /*0a0e*/ 	.byte	0xff
	.zero		1


	//   ....[141]....
        /*0a10*/ 	.word	0x000092b0
        /*0a14*/ 	.word	0x00000000
        /*0a18*/ 	.word	0x000000c0
        /*0a1c*/ 	.short	0x010a
        /*0a1e*/ 	.byte	0xff
	.zero		1


	//   ....[142]....
        /*0a20*/ 	.word	0x00009310
        /*0a24*/ 	.word	0x00000000
        /*0a28*/ 	.word	0x000000c8
        /*0a2c*/ 	.short	0x010a
        /*0a2e*/ 	.byte	0xff
	.zero		1


	//   ....[143]....
        /*0a30*/ 	.word	0x00009370
        /*0a34*/ 	.word	0x00000000
        /*0a38*/ 	.word	0x000000d0
        /*0a3c*/ 	.short	0x010a
        /*0a3e*/ 	.byte	0xff
	.zero		1


	//   ....[144]....
        /*0a40*/ 	.word	0x000093c0
        /*0a44*/ 	.word	0x00000000
        /*0a48*/ 	.word	0x000000f0
        /*0a4c*/ 	.short	0x010a
        /*0a4e*/ 	.byte	0xff
	.zero		1


	//   ....[145]....
        /*0a50*/ 	.word	0x00009420
        /*0a54*/ 	.word	0x00000003
        /*0a58*/ 	.word	0x000000a0
        /*0a5c*/ 	.short	0x010a
        /*0a5e*/ 	.byte	0xff
	.zero		1


	//   ....[146]....
        /*0a60*/ 	.word	0x00009470
        /*0a64*/ 	.word	0x00000053
        /*0a68*/ 	.word	0x00000110
        /*0a6c*/ 	.short	0x010a
        /*0a6e*/ 	.byte	0xff
	.zero		1


	//   ....[147]....
        /*0a70*/ 	.word	0x000094c0
        /*0a74*/ 	.word	0x00000003
        /*0a78*/ 	.word	0x000000a0
        /*0a7c*/ 	.short	0x010a
        /*0a7e*/ 	.byte	0xff
	.zero		1


	//   ....[148]....
        /*0a80*/ 	.word	0x00009510
        /*0a84*/ 	.word	0x00000003
        /*0a88*/ 	.word	0x000000a0
        /*0a8c*/ 	.short	0x010a
        /*0a8e*/ 	.byte	0xff
	.zero		1


	//   ....[149]....
        /*0a90*/ 	.word	0x00009560
        /*0a94*/ 	.word	0x00000014
        /*0a98*/ 	.word	0x000000a0
        /*0a9c*/ 	.short	0x010a
        /*0a9e*/ 	.byte	0xff
	.zero		1


	//----- nvinfo : EIATTR_NUM_MBARRIERS
	.align		4
.L_47:
        /*0aa0*/ 	.byte	0x03, 0x38
        /*0aa2*/ 	.short	0x002a


	//----- nvinfo : EIATTR_EXIT_INSTR_OFFSETS
	.align		4
        /*0aa4*/ 	.byte	0x04, 0x1c
        /*0aa6*/ 	.short	(.L_49 - .L_48)


	//   ....[0]....
.L_48:
        /*0aa8*/ 	.word	0x00002810


	//   ....[1]....
        /*0aac*/ 	.word	0x00002d00


	//   ....[2]....
        /*0ab0*/ 	.word	0x00002d60


	//   ....[3]....
        /*0ab4*/ 	.word	0x00003aa0


	//   ....[4]....
        /*0ab8*/ 	.word	0x00004ff0


	//   ....[5]....
        /*0abc*/ 	.word	0x00005030


	//   ....[6]....
        /*0ac0*/ 	.word	0x000087c0


	//   ....[7]....
        /*0ac4*/ 	.word	0x00008830


	//   ....[8]....
        /*0ac8*/ 	.word	0x00008860


	//   ....[9]....
        /*0acc*/ 	.word	0x000088d0


	//----- nvinfo : EIATTR_MAX_THREADS
	.align		4
.L_49:
        /*0ad0*/ 	.byte	0x04, 0x05
        /*0ad2*/ 	.short	(.L_51 - .L_50)
.L_50:
        /*0ad4*/ 	.word	0x00000100
        /*0ad8*/ 	.word	0x00000001
        /*0adc*/ 	.word	0x00000001


	//----- nvinfo : EIATTR_CRS_STACK_SIZE
	.align		4
.L_51:
        /*0ae0*/ 	.byte	0x04, 0x1e
        /*0ae2*/ 	.short	(.L_53 - .L_52)
.L_52:
        /*0ae4*/ 	.word	0x00000000


	//----- nvinfo : EIATTR_CBANK_PARAM_SIZE
	.align		4
.L_53:
        /*0ae8*/ 	.byte	0x03, 0x19
        /*0aea*/ 	.short	0x0a00


	//----- nvinfo : EIATTR_PARAM_CBANK
	.align		4
        /*0aec*/ 	.byte	0x04, 0x0a
        /*0aee*/ 	.short	(.L_55 - .L_54)
	.align		4
.L_54:
        /*0af0*/ 	.word	index@(.nv.constant0._ZN7cutlass13device_kernelINS_4gemm6kernel13GemmUniversalIN4cute5tupleIJiiiiEEENS1_10collective13CollectiveMmaINS1_41MainloopSm100TmaUmmaWarpSpecializedSparseILi10ELi2ELi2ENS5_IJNS4_1CILi1EEENSA_ILi2EEESB_EEEEENS5_IJNSA_ILi128EEENSA_ILi64EEESF_EEENS_12float_e4m3_tENS5_IJNS4_6LayoutINS5_IJiNS5_IJSC_iEEEiEEENS5_IJlNS5_IJSB_SC_EEElEEEEENSJ_INS5_IJNS5_IJSF_iEEESP_iEEENS5_IJNS5_IJSF_NSA_ILi16384EEEEEENS5_IJSB_lEEElEEEEEEEESI_NS5_IJlSB_lEEENS4_8TiledMMAINS4_8MMA_AtomIJNS4_26SM100_MMA_F8F6F4_SS_SPARSEISI_SI_fLi128ELi64ELNS4_4UMMA5MajorE0ELS12_0ELNS11_7ScaleInE0ELS13_0EEEEEENSJ_INS5_IJSB_SB_SB_EEENS5_IJNSA_ILi0EEES17_S17_EEEEENS5_IJNS4_10UnderscoreES1A_S1A_EEEEENS4_23SM90_TMA_LOAD_MULTICASTENS4_14ComposedLayoutINS4_7SwizzleILi2ELi4ELi3EEENS4_25smem_sparse_ptr_flag_bitsILi2ELi8EEENSJ_INS5_IJNS5_IJSB_NSA_ILi8EEEEEENS5_IJSC_SG_EEEEEENS5_IJNS5_IJS17_SF_EEESM_EEEEEEEvNS4_8identityENS4_13SM90_TMA_LOADENS1E_INS1F_ILi3ELi4ELi3EEENS4_18smem_ptr_flag_bitsILi8EEENSJ_INS5_IJS1J_SF_EEENS5_IJSF_SB_EEEEEEEvS1R_EENS_8epilogue10collective18CollectiveEpilogueINS21_23Sm100TmaWarpSpecializedILi4ELi2ELi16ELb1ELb0EEEJSH_NS5_IJNSJ_ISF_SB_EENSJ_INSA_ILi16EEESB_EEEEEfNS5_IJSB_llEEEfS2A_NS21_6fusion15FusionCallbacksIS25_NS2B_17LinearCombinationIffffLNS_15FloatRoundStyleE2EEESH_S29_JEEENS4_5SM1004TMEM4LOAD26SM100_TMEM_LOAD_32dp32b16xES1S_NS1E_INS1F_ILi2ELi5ELi2EEENS1U_ILi32EEENSJ_INS5_IJNSA_ILi32EEENSA_ILi4EEEEEENS5_IJSB_S2N_EEEEEEENS4_39AutoVectorizingCopyWithAssumedAlignmentILi128EEENS4_14SM90_TMA_STOREES2S_S2U_S2U_EEEvvEEEEvNT_6ParamsE)
        /*0af4*/ 	.short	0x0380
        /*0af6*/ 	.short	0x0a00


	//----- nvinfo : EIATTR_SW_WAR
	.align		4
.L_55:
        /*0af8*/ 	.byte	0x04, 0x36
        /*0afa*/ 	.short	(.L_57 - .L_56)
.L_56:
        /*0afc*/ 	.word	0x00000008
.L_57:


//--------------------- .nv.callgraph             --------------------------
	.section	.nv.callgraph,"",@"SHT_CUDA_CALLGRAPH"
	.align	4
	.sectionentsize	8
	.align		4
        /*0000*/ 	.word	0x00000000
	.align		4
        /*0004*/ 	.word	0xffffffff
	.align		4
        /*0008*/ 	.word	index@(_ZN7cutlass13device_kernelINS_4gemm6kernel13GemmUniversalIN4cute5tupleIJiiiiEEENS1_10collective13CollectiveMmaINS1_41MainloopSm100TmaUmmaWarpSpecializedSparseILi10ELi2ELi2ENS5_IJNS4_1CILi1EEENSA_ILi2EEESB_EEEEENS5_IJNSA_ILi128EEENSA_ILi64EEESF_EEENS_12float_e4m3_tENS5_IJNS4_6LayoutINS5_IJiNS5_IJSC_iEEEiEEENS5_IJlNS5_IJSB_SC_EEElEEEEENSJ_INS5_IJNS5_IJSF_iEEESP_iEEENS5_IJNS5_IJSF_NSA_ILi16384EEEEEENS5_IJSB_lEEElEEEEEEEESI_NS5_IJlSB_lEEENS4_8TiledMMAINS4_8MMA_AtomIJNS4_26SM100_MMA_F8F6F4_SS_SPARSEISI_SI_fLi128ELi64ELNS4_4UMMA5MajorE0ELS12_0ELNS11_7ScaleInE0ELS13_0EEEEEENSJ_INS5_IJSB_SB_SB_EEENS5_IJNSA_ILi0EEES17_S17_EEEEENS5_IJNS4_10UnderscoreES1A_S1A_EEEEENS4_23SM90_TMA_LOAD_MULTICASTENS4_14ComposedLayoutINS4_7SwizzleILi2ELi4ELi3EEENS4_25smem_sparse_ptr_flag_bitsILi2ELi8EEENSJ_INS5_IJNS5_IJSB_NSA_ILi8EEEEEENS5_IJSC_SG_EEEEEENS5_IJNS5_IJS17_SF_EEESM_EEEEEEEvNS4_8identityENS4_13SM90_TMA_LOADENS1E_INS1F_ILi3ELi4ELi3EEENS4_18smem_ptr_flag_bitsILi8EEENSJ_INS5_IJS1J_SF_EEENS5_IJSF_SB_EEEEEEEvS1R_EENS_8epilogue10collective18CollectiveEpilogueINS21_23Sm100TmaWarpSpecializedILi4ELi2ELi16ELb1ELb0EEEJSH_NS5_IJNSJ_ISF_SB_EENSJ_INSA_ILi16EEESB_EEEEEfNS5_IJSB_llEEEfS2A_NS21_6fusion15FusionCallbacksIS25_NS2B_17LinearCombinationIffffLNS_15FloatRoundStyleE2EEESH_S29_JEEENS4_5SM1004TMEM4LOAD26SM100_TMEM_LOAD_32dp32b16xES1S_NS1E_INS1F_ILi2ELi5ELi2EEENS1U_ILi32EEENSJ_INS5_IJNSA_ILi32EEENSA_ILi4EEEEEENS5_IJSB_S2N_EEEEEEENS4_39AutoVectorizingCopyWithAssumedAlignmentILi128EEENS4_14SM90_TMA_STOREES2S_S2U_S2U_EEEvvEEEEvNT_6ParamsE)
	.align		4
        /*000c*/ 	.word	index@(__assertfail)
	.align		4
        /*0010*/ 	.word	0x00000000
	.align		4
        /*0014*/ 	.word	0xfffffffe
	.align		4
        /*0018*/ 	.word	0x00000000
	.align		4
        /*001c*/ 	.word	0xfffffffd
	.align		4
        /*0020*/ 	.word	0x00000000
	.align		4
        /*0024*/ 	.word	0xfffffffc


//--------------------- .nv.constant4             --------------------------
	.section	.nv.constant4,"a",@progbits
	.align	8
	.align		8
.nv.constant4:
        /*0000*/ 	.dword	__assertfail
	.align		8
        /*0008*/ 	.dword	__unnamed_1
	.align		8
        /*0010*/ 	.dword	__unnamed_2
	.align		8
        /*0018*/ 	.dword	_ZN39_INTERNAL_0c60feaa_4_k_cu_fc86f617_27494cuda3std3__45__cpo5beginE
	.align		8
        /*0020*/ 	.dword	_ZN39_INTERNAL_0c60feaa_4_k_cu_fc86f617_27494cuda3std3__45__cpo3endE
	.align		8
        /*0028*/ 	.dword	_ZN39_INTERNAL_0c60feaa_4_k_cu_fc86f617_27494cuda3std3__45__cpo6cbeginE
	.align		8
        /*0030*/ 	.dword	_ZN39_INTERNAL_0c60feaa_4_k_cu_fc86f617_27494cuda3std3__45__cpo4cendE
	.align		8
        /*0038*/ 	.dword	_ZN39_INTERNAL_0c60feaa_4_k_cu_fc86f617_27494cuda3std3__441_GLOBAL__N__0c60feaa_4_k_cu_fc86f617_27496ignoreE
	.align		8
        /*0040*/ 	.dword	_ZN39_INTERNAL_0c60feaa_4_k_cu_fc86f617_27494cuda3std3__419piecewise_constructE
	.align		8
        /*0048*/ 	.dword	_ZN39_INTERNAL_0c60feaa_4_k_cu_fc86f617_27494cuda3std3__48in_placeE
	.align		8
        /*0050*/ 	.dword	_ZN39_INTERNAL_0c60feaa_4_k_cu_fc86f617_27494cuda3std6ranges3__45__cpo4swapE
	.align		8
        /*0058*/ 	.dword	_ZN39_INTERNAL_0c60feaa_4_k_cu_fc86f617_27494cuda3std6ranges3__45__cpo9iter_moveE
	.align		8
        /*0060*/ 	.dword	_ZN39_INTERNAL_0c60feaa_4_k_cu_fc86f617_27494cute7productE
	.align		8
        /*0068*/ 	.dword	_ZN39_INTERNAL_0c60feaa_4_k_cu_fc86f617_27494cute1_E
	.align		8
        /*0070*/ 	.dword	$str$25
	.align		8
        /*0078*/ 	.dword	$str$26
	.align		8
        /*0080*/ 	.dword	$str$27
	.align		8
        /*0088*/ 	.dword	$str$28


//--------------------- .text._ZN7cutlass13device_kernelINS_4gemm6kernel13GemmUniversalIN4cute5tupleIJiiiiEEENS1_10collective13CollectiveMmaINS1_41MainloopSm100TmaUmmaWarpSpecializedSparseILi10ELi2ELi2ENS5_IJNS4_1CILi1EEENSA_ILi2EEESB_EEEEENS5_IJNSA_ILi128EEENSA_ILi64EEESF_EEENS_12float_e4m3_tENS5_IJNS4_6LayoutINS5_IJiNS5_IJSC_iEEEiEEENS5_IJlNS5_IJSB_SC_EEElEEEEENSJ_INS5_IJNS5_IJSF_iEEESP_iEEENS5_IJNS5_IJSF_NSA_ILi16384EEEEEENS5_IJSB_lEEElEEEEEEEESI_NS5_IJlSB_lEEENS4_8TiledMMAINS4_8MMA_AtomIJNS4_26SM100_MMA_F8F6F4_SS_SPARSEISI_SI_fLi128ELi64ELNS4_4UMMA5MajorE0ELS12_0ELNS11_7ScaleInE0ELS13_0EEEEEENSJ_INS5_IJSB_SB_SB_EEENS5_IJNSA_ILi0EEES17_S17_EEEEENS5_IJNS4_10UnderscoreES1A_S1A_EEEEENS4_23SM90_TMA_LOAD_MULTICASTENS4_14ComposedLayoutINS4_7SwizzleILi2ELi4ELi3EEENS4_25smem_sparse_ptr_flag_bitsILi2ELi8EEENSJ_INS5_IJNS5_IJSB_NSA_ILi8EEEEEENS5_IJSC_SG_EEEEEENS5_IJNS5_IJS17_SF_EEESM_EEEEEEEvNS4_8identityENS4_13SM90_TMA_LOADENS1E_INS1F_ILi3ELi4ELi3EEENS4_18smem_ptr_flag_bitsILi8EEENSJ_INS5_IJS1J_SF_EEENS5_IJSF_SB_EEEEEEEvS1R_EENS_8epilogue10collective18CollectiveEpilogueINS21_23Sm100TmaWarpSpecializedILi4ELi2ELi16ELb1ELb0EEEJSH_NS5_IJNSJ_ISF_SB_EENSJ_INSA_ILi16EEESB_EEEEEfNS5_IJSB_llEEEfS2A_NS21_6fusion15FusionCallbacksIS25_NS2B_17LinearCombinationIffffLNS_15FloatRoundStyleE2EEESH_S29_JEEENS4_5SM1004TMEM4LOAD26SM100_TMEM_LOAD_32dp32b16xES1S_NS1E_INS1F_ILi2ELi5ELi2EEENS1U_ILi32EEENSJ_INS5_IJNSA_ILi32EEENSA_ILi4EEEEEENS5_IJSB_S2N_EEEEEEENS4_39AutoVectorizingCopyWithAssumedAlignmentILi128EEENS4_14SM90_TMA_STOREES2S_S2U_S2U_EEEvvEEEEvNT_6ParamsE --------------------------
	.section	.text._ZN7cutlass13device_kernelINS_4gemm6kernel13GemmUniversalIN4cute5tupleIJiiiiEEENS1_10collective13CollectiveMmaINS1_41MainloopSm100TmaUmmaWarpSpecializedSparseILi10ELi2ELi2ENS5_IJNS4_1CILi1EEENSA_ILi2EEESB_EEEEENS5_IJNSA_ILi128EEENSA_ILi64EEESF_EEENS_12float_e4m3_tENS5_IJNS4_6LayoutINS5_IJiNS5_IJSC_iEEEiEEENS5_IJlNS5_IJSB_SC_EEElEEEEENSJ_INS5_IJNS5_IJSF_iEEESP_iEEENS5_IJNS5_IJSF_NSA_ILi16384EEEEEENS5_IJSB_lEEElEEEEEEEESI_NS5_IJlSB_lEEENS4_8TiledMMAINS4_8MMA_AtomIJNS4_26SM100_MMA_F8F6F4_SS_SPARSEISI_SI_fLi128ELi64ELNS4_4UMMA5MajorE0ELS12_0ELNS11_7ScaleInE0ELS13_0EEEEEENSJ_INS5_IJSB_SB_SB_EEENS5_IJNSA_ILi0EEES17_S17_EEEEENS5_IJNS4_10UnderscoreES1A_S1A_EEEEENS4_23SM90_TMA_LOAD_MULTICASTENS4_14ComposedLayoutINS4_7SwizzleILi2ELi4ELi3EEENS4_25smem_sparse_ptr_flag_bitsILi2ELi8EEENSJ_INS5_IJNS5_IJSB_NSA_ILi8EEEEEENS5_IJSC_SG_EEEEEENS5_IJNS5_IJS17_SF_EEESM_EEEEEEEvNS4_8identityENS4_13SM90_TMA_LOADENS1E_INS1F_ILi3ELi4ELi3EEENS4_18smem_ptr_flag_bitsILi8EEENSJ_INS5_IJS1J_SF_EEENS5_IJSF_SB_EEEEEEEvS1R_EENS_8epilogue10collective18CollectiveEpilogueINS21_23Sm100TmaWarpSpecializedILi4ELi2ELi16ELb1ELb0EEEJSH_NS5_IJNSJ_ISF_SB_EENSJ_INSA_ILi16EEESB_EEEEEfNS5_IJSB_llEEEfS2A_NS21_6fusion15FusionCallbacksIS25_NS2B_17LinearCombinationIffffLNS_15FloatRoundStyleE2EEESH_S29_JEEENS4_5SM1004TMEM4LOAD26SM100_TMEM_LOAD_32dp32b16xES1S_NS1E_INS1F_ILi2ELi5ELi2EEENS1U_ILi32EEENSJ_INS5_IJNSA_ILi32EEENSA_ILi4EEEEEENS5_IJSB_S2N_EEEEEEENS4_39AutoVectorizingCopyWithAssumedAlignmentILi128EEENS4_14SM90_TMA_STOREES2S_S2U_S2U_EEEvvEEEEvNT_6ParamsE,"ax",@progbits
	.align	128
.text._ZN7cutlass13device_kernelINS_4gemm6kernel13GemmUniversalIN4cute5tupleIJiiiiEEENS1_10collective13CollectiveMmaINS1_41MainloopSm100TmaUmmaWarpSpecializedSparseILi10ELi2ELi2ENS5_IJNS4_1CILi1EEENSA_ILi2EEESB_EEEEENS5_IJNSA_ILi128EEENSA_ILi64EEESF_EEENS_12float_e4m3_tENS5_IJNS4_6LayoutINS5_IJiNS5_IJSC_iEEEiEEENS5_IJlNS5_IJSB_SC_EEElEEEEENSJ_INS5_IJNS5_IJSF_iEEESP_iEEENS5_IJNS5_IJSF_NSA_ILi16384EEEEEENS5_IJSB_lEEElEEEEEEEESI_NS5_IJlSB_lEEENS4_8TiledMMAINS4_8MMA_AtomIJNS4_26SM100_MMA_F8F6F4_SS_SPARSEISI_SI_fLi128ELi64ELNS4_4UMMA5MajorE0ELS12_0ELNS11_7ScaleInE0ELS13_0EEEEEENSJ_INS5_IJSB_SB_SB_EEENS5_IJNSA_ILi0EEES17_S17_EEEEENS5_IJNS4_10UnderscoreES1A_S1A_EEEEENS4_23SM90_TMA_LOAD_MULTICASTENS4_14ComposedLayoutINS4_7SwizzleILi2ELi4ELi3EEENS4_25smem_sparse_ptr_flag_bitsILi2ELi8EEENSJ_INS5_IJNS5_IJSB_NSA_ILi8EEEEEENS5_IJSC_SG_EEEEEENS5_IJNS5_IJS17_SF_EEESM_EEEEEEEvNS4_8identityENS4_13SM90_TMA_LOADENS1E_INS1F_ILi3ELi4ELi3EEENS4_18smem_ptr_flag_bitsILi8EEENSJ_INS5_IJS1J_SF_EEENS5_IJSF_SB_EEEEEEEvS1R_EENS_8epilogue10collective18CollectiveEpilogueINS21_23Sm100TmaWarpSpecializedILi4ELi2ELi16ELb1ELb0EEEJSH_NS5_IJNSJ_ISF_SB_EENSJ_INSA_ILi16EEESB_EEEEEfNS5_IJSB_llEEEfS2A_NS21_6fusion15FusionCallbacksIS25_NS2B_17LinearCombinationIffffLNS_15FloatRoundStyleE2EEESH_S29_JEEENS4_5SM1004TMEM4LOAD26SM100_TMEM_LOAD_32dp32b16xES1S_NS1E_INS1F_ILi2ELi5ELi2EEENS1U_ILi32EEENSJ_INS5_IJNSA_ILi32EEENSA_ILi4EEEEEENS5_IJSB_S2N_EEEEEEENS4_39AutoVectorizingCopyWithAssumedAlignmentILi128EEENS4_14SM90_TMA_STOREES2S_S2U_S2U_EEEvvEEEEvNT_6ParamsE:
        .type           _ZN7cutlass13device_kernelINS_4gemm6kernel13GemmUniversalIN4cute5tupleIJiiiiEEENS1_10collective13CollectiveMmaINS1_41MainloopSm100TmaUmmaWarpSpecializedSparseILi10ELi2ELi2ENS5_IJNS4_1CILi1EEENSA_ILi2EEESB_EEEEENS5_IJNSA_ILi128EEENSA_ILi64EEESF_EEENS_12float_e4m3_tENS5_IJNS4_6LayoutINS5_IJiNS5_IJSC_iEEEiEEENS5_IJlNS5_IJSB_SC_EEElEEEEENSJ_INS5_IJNS5_IJSF_iEEESP_iEEENS5_IJNS5_IJSF_NSA_ILi16384EEEEEENS5_IJSB_lEEElEEEEEEEESI_NS5_IJlSB_lEEENS4_8TiledMMAINS4_8MMA_AtomIJNS4_26SM100_MMA_F8F6F4_SS_SPARSEISI_SI_fLi128ELi64ELNS4_4UMMA5MajorE0ELS12_0ELNS11_7ScaleInE0ELS13_0EEEEEENSJ_INS5_IJSB_SB_SB_EEENS5_IJNSA_ILi0EEES17_S17_EEEEENS5_IJNS4_10UnderscoreES1A_S1A_EEEEENS4_23SM90_TMA_LOAD_MULTICASTENS4_14ComposedLayoutINS4_7SwizzleILi2ELi4ELi3EEENS4_25smem_sparse_ptr_flag_bitsILi2ELi8EEENSJ_INS5_IJNS5_IJSB_NSA_ILi8EEEEEENS5_IJSC_SG_EEEEEENS5_IJNS5_IJS17_SF_EEESM_EEEEEEEvNS4_8identityENS4_13SM90_TMA_LOADENS1E_INS1F_ILi3ELi4ELi3EEENS4_18smem_ptr_flag_bitsILi8EEENSJ_INS5_IJS1J_SF_EEENS5_IJSF_SB_EEEEEEEvS1R_EENS_8epilogue10collective18CollectiveEpilogueINS21_23Sm100TmaWarpSpecializedILi4ELi2ELi16ELb1ELb0EEEJSH_NS5_IJNSJ_ISF_SB_EENSJ_INSA_ILi16EEESB_EEEEEfNS5_IJSB_llEEEfS2A_NS21_6fusion15FusionCallbacksIS25_NS2B_17LinearCombinationIffffLNS_15FloatRoundStyleE2EEESH_S29_JEEENS4_5SM1004TMEM4LOAD26SM100_TMEM_LOAD_32dp32b16xES1S_NS1E_INS1F_ILi2ELi5ELi2EEENS1U_ILi32EEENSJ_INS5_IJNSA_ILi32EEENSA_ILi4EEEEEENS5_IJSB_S2N_EEEEEEENS4_39AutoVectorizingCopyWithAssumedAlignmentILi128EEENS4_14SM90_TMA_STOREES2S_S2U_S2U_EEEvvEEEEvNT_6ParamsE,@function
        .size           _ZN7cutlass13device_kernelINS_4gemm6kernel13GemmUniversalIN4cute5tupleIJiiiiEEENS1_10collective13CollectiveMmaINS1_41MainloopSm100TmaUmmaWarpSpecializedSparseILi10ELi2ELi2ENS5_IJNS4_1CILi1EEENSA_ILi2EEESB_EEEEENS5_IJNSA_ILi128EEENSA_ILi64EEESF_EEENS_12float_e4m3_tENS5_IJNS4_6LayoutINS5_IJiNS5_IJSC_iEEEiEEENS5_IJlNS5_IJSB_SC_EEElEEEEENSJ_INS5_IJNS5_IJSF_iEEESP_iEEENS5_IJNS5_IJSF_NSA_ILi16384EEEEEENS5_IJSB_lEEElEEEEEEEESI_NS5_IJlSB_lEEENS4_8TiledMMAINS4_8MMA_AtomIJNS4_26SM100_MMA_F8F6F4_SS_SPARSEISI_SI_fLi128ELi64ELNS4_4UMMA5MajorE0ELS12_0ELNS11_7ScaleInE0ELS13_0EEEEEENSJ_INS5_IJSB_SB_SB_EEENS5_IJNSA_ILi0EEES17_S17_EEEEENS5_IJNS4_10UnderscoreES1A_S1A_EEEEENS4_23SM90_TMA_LOAD_MULTICASTENS4_14ComposedLayoutINS4_7SwizzleILi2ELi4ELi3EEENS4_25smem_sparse_ptr_flag_bitsILi2ELi8EEENSJ_INS5_IJNS5_IJSB_NSA_ILi8EEEEEENS5_IJSC_SG_EEEEEENS5_IJNS5_IJS17_SF_EEESM_EEEEEEEvNS4_8identityENS4_13SM90_TMA_LOADENS1E_INS1F_ILi3ELi4ELi3EEENS4_18smem_ptr_flag_bitsILi8EEENSJ_INS5_IJS1J_SF_EEENS5_IJSF_SB_EEEEEEEvS1R_EENS_8epilogue10collective18CollectiveEpilogueINS21_23Sm100TmaWarpSpecializedILi4ELi2ELi16ELb1ELb0EEEJSH_NS5_IJNSJ_ISF_SB_EENSJ_INSA_ILi16EEESB_EEEEEfNS5_IJSB_llEEEfS2A_NS21_6fusion15FusionCallbacksIS25_NS2B_17LinearCombinationIffffLNS_15FloatRoundStyleE2EEESH_S29_JEEENS4_5SM1004TMEM4LOAD26SM100_TMEM_LOAD_32dp32b16xES1S_NS1E_INS1F_ILi2ELi5ELi2EEENS1U_ILi32EEENSJ_INS5_IJNSA_ILi32EEENSA_ILi4EEEEEENS5_IJSB_S2N_EEEEEEENS4_39AutoVectorizingCopyWithAssumedAlignmentILi128EEENS4_14SM90_TMA_STOREES2S_S2U_S2U_EEEvvEEEEvNT_6ParamsE,(.L_x_185 - _ZN7cutlass13device_kernelINS_4gemm6kernel13GemmUniversalIN4cute5tupleIJiiiiEEENS1_10collective13CollectiveMmaINS1_41MainloopSm100TmaUmmaWarpSpecializedSparseILi10ELi2ELi2ENS5_IJNS4_1CILi1EEENSA_ILi2EEESB_EEEEENS5_IJNSA_ILi128EEENSA_ILi64EEESF_EEENS_12float_e4m3_tENS5_IJNS4_6LayoutINS5_IJiNS5_IJSC_iEEEiEEENS5_IJlNS5_IJSB_SC_EEElEEEEENSJ_INS5_IJNS5_IJSF_iEEESP_iEEENS5_IJNS5_IJSF_NSA_ILi16384EEEEEENS5_IJSB_lEEElEEEEEEEESI_NS5_IJlSB_lEEENS4_8TiledMMAINS4_8MMA_AtomIJNS4_26SM100_MMA_F8F6F4_SS_SPARSEISI_SI_fLi128ELi64ELNS4_4UMMA5MajorE0ELS12_0ELNS11_7ScaleInE0ELS13_0EEEEEENSJ_INS5_IJSB_SB_SB_EEENS5_IJNSA_ILi0EEES17_S17_EEEEENS5_IJNS4_10UnderscoreES1A_S1A_EEEEENS4_23SM90_TMA_LOAD_MULTICASTENS4_14ComposedLayoutINS4_7SwizzleILi2ELi4ELi3EEENS4_25smem_sparse_ptr_flag_bitsILi2ELi8EEENSJ_INS5_IJNS5_IJSB_NSA_ILi8EEEEEENS5_IJSC_SG_EEEEEENS5_IJNS5_IJS17_SF_EEESM_EEEEEEEvNS4_8identityENS4_13SM90_TMA_LOADENS1E_INS1F_ILi3ELi4ELi3EEENS4_18smem_ptr_flag_bitsILi8EEENSJ_INS5_IJS1J_SF_EEENS5_IJSF_SB_EEEEEEEvS1R_EENS_8epilogue10collective18CollectiveEpilogueINS21_23Sm100TmaWarpSpecializedILi4ELi2ELi16ELb1ELb0EEEJSH_NS5_IJNSJ_ISF_SB_EENSJ_INSA_ILi16EEESB_EEEEEfNS5_IJSB_llEEEfS2A_NS21_6fusion15FusionCallbacksIS25_NS2B_17LinearCombinationIffffLNS_15FloatRoundStyleE2EEESH_S29_JEEENS4_5SM1004TMEM4LOAD26SM100_TMEM_LOAD_32dp32b16xES1S_NS1E_INS1F_ILi2ELi5ELi2EEENS1U_ILi32EEENSJ_INS5_IJNSA_ILi32EEENSA_ILi4EEEEEENS5_IJSB_S2N_EEEEEEENS4_39AutoVectorizingCopyWithAssumedAlignmentILi128EEENS4_14SM90_TMA_STOREES2S_S2U_S2U_EEEvvEEEEvNT_6ParamsE)
        .other          _ZN7cutlass13device_kernelINS_4gemm6kernel13GemmUniversalIN4cute5tupleIJiiiiEEENS1_10collective13CollectiveMmaINS1_41MainloopSm100TmaUmmaWarpSpecializedSparseILi10ELi2ELi2ENS5_IJNS4_1CILi1EEENSA_ILi2EEESB_EEEEENS5_IJNSA_ILi128EEENSA_ILi64EEESF_EEENS_12float_e4m3_tENS5_IJNS4_6LayoutINS5_IJiNS5_IJSC_iEEEiEEENS5_IJlNS5_IJSB_SC_EEElEEEEENSJ_INS5_IJNS5_IJSF_iEEESP_iEEENS5_IJNS5_IJSF_NSA_ILi16384EEEEEENS5_IJSB_lEEElEEEEEEEESI_NS5_IJlSB_lEEENS4_8TiledMMAINS4_8MMA_AtomIJNS4_26SM100_MMA_F8F6F4_SS_SPARSEISI_SI_fLi128ELi64ELNS4_4UMMA5MajorE0ELS12_0ELNS11_7ScaleInE0ELS13_0EEEEEENSJ_INS5_IJSB_SB_SB_EEENS5_IJNSA_ILi0EEES17_S17_EEEEENS5_IJNS4_10UnderscoreES1A_S1A_EEEEENS4_23SM90_TMA_LOAD_MULTICASTENS4_14ComposedLayoutINS4_7SwizzleILi2ELi4ELi3EEENS4_25smem_sparse_ptr_flag_bitsILi2ELi8EEENSJ_INS5_IJNS5_IJSB_NSA_ILi8EEEEEENS5_IJSC_SG_EEEEEENS5_IJNS5_IJS17_SF_EEESM_EEEEEEEvNS4_8identityENS4_13SM90_TMA_LOADENS1E_INS1F_ILi3ELi4ELi3EEENS4_18smem_ptr_flag_bitsILi8EEENSJ_INS5_IJS1J_SF_EEENS5_IJSF_SB_EEEEEEEvS1R_EENS_8epilogue10collective18CollectiveEpilogueINS21_23Sm100TmaWarpSpecializedILi4ELi2ELi16ELb1ELb0EEEJSH_NS5_IJNSJ_ISF_SB_EENSJ_INSA_ILi16EEESB_EEEEEfNS5_IJSB_llEEEfS2A_NS21_6fusion15FusionCallbacksIS25_NS2B_17LinearCombinationIffffLNS_15FloatRoundStyleE2EEESH_S29_JEEENS4_5SM1004TMEM4LOAD26SM100_TMEM_LOAD_32dp32b16xES1S_NS1E_INS1F_ILi2ELi5ELi2EEENS1U_ILi32EEENSJ_INS5_IJNSA_ILi32EEENSA_ILi4EEEEEENS5_IJSB_S2N_EEEEEEENS4_39AutoVectorizingCopyWithAssumedAlignmentILi128EEENS4_14SM90_TMA_STOREES2S_S2U_S2U_EEEvvEEEEvNT_6ParamsE,@"STO_CUDA_ENTRY STV_DEFAULT"
_ZN7cutlass13device_kernelINS_4gemm6kernel13GemmUniversalIN4cute5tupleIJiiiiEEENS1_10collective13CollectiveMmaINS1_41MainloopSm100TmaUmmaWarpSpecializedSparseILi10ELi2ELi2ENS5_IJNS4_1CILi1EEENSA_ILi2EEESB_EEEEENS5_IJNSA_ILi128EEENSA_ILi64EEESF_EEENS_12float_e4m3_tENS5_IJNS4_6LayoutINS5_IJiNS5_IJSC_iEEEiEEENS5_IJlNS5_IJSB_SC_EEElEEEEENSJ_INS5_IJNS5_IJSF_iEEESP_iEEENS5_IJNS5_IJSF_NSA_ILi16384EEEEEENS5_IJSB_lEEElEEEEEEEESI_NS5_IJlSB_lEEENS4_8TiledMMAINS4_8MMA_AtomIJNS4_26SM100_MMA_F8F6F4_SS_SPARSEISI_SI_fLi128ELi64ELNS4_4UMMA5MajorE0ELS12_0ELNS11_7ScaleInE0ELS13_0EEEEEENSJ_INS5_IJSB_SB_SB_EEENS5_IJNSA_ILi0EEES17_S17_EEEEENS5_IJNS4_10UnderscoreES1A_S1A_EEEEENS4_23SM90_TMA_LOAD_MULTICASTENS4_14ComposedLayoutINS4_7SwizzleILi2ELi4ELi3EEENS4_25smem_sparse_ptr_flag_bitsILi2ELi8EEENSJ_INS5_IJNS5_IJSB_NSA_ILi8EEEEEENS5_IJSC_SG_EEEEEENS5_IJNS5_IJS17_SF_EEESM_EEEEEEEvNS4_8identityENS4_13SM90_TMA_LOADENS1E_INS1F_ILi3ELi4ELi3EEENS4_18smem_ptr_flag_bitsILi8EEENSJ_INS5_IJS1J_SF_EEENS5_IJSF_SB_EEEEEEEvS1R_EENS_8epilogue10collective18CollectiveEpilogueINS21_23Sm100TmaWarpSpecializedILi4ELi2ELi16ELb1ELb0EEEJSH_NS5_IJNSJ_ISF_SB_EENSJ_INSA_ILi16EEESB_EEEEEfNS5_IJSB_llEEEfS2A_NS21_6fusion15FusionCallbacksIS25_NS2B_17LinearCombinationIffffLNS_15FloatRoundStyleE2EEESH_S29_JEEENS4_5SM1004TMEM4LOAD26SM100_TMEM_LOAD_32dp32b16xES1S_NS1E_INS1F_ILi2ELi5ELi2EEENS1U_ILi32EEENSJ_INS5_IJNSA_ILi32EEENSA_ILi4EEEEEENS5_IJSB_S2N_EEEEEEENS4_39AutoVectorizingCopyWithAssumedAlignmentILi128EEENS4_14SM90_TMA_STOREES2S_S2U_S2U_EEEvvEEEEvNT_6ParamsE:
[----:B------:R-:W1:Y:S01]  /*0000*/  LDC R1, c[0x0][0x37c] ;  /* 0x0000df00ff017b82 */ /* 0x000e620000000800 */
[----:B------:R-:W2:Y:S01]  /*0010*/  S2R R76, SR_TID.X ;  /* 0x00000000004c7919 */ /* 0x000ea20000002100 */
[----:B------:R-:W3:Y:S01]  /*0020*/  LDCU.64 UR6, c[0x0][0xa90] ;  /* 0x00015200ff0677ac */ /* 0x000ee20008000a00 */
[----:B------:R-:W-:Y:S01]  /*0030*/  PRMT R63, RZ, 0x7610, R63 ;  /* 0x00007610ff3f7816 */ /* 0x000fe2000000003f */
[----:B------:R-:W4:Y:S01]  /*0040*/  LDCU.64 UR38, c[0x0][0x358] ;  /* 0x00006b00ff2677ac */ /* 0x000f220008000a00 */
[----:B------:R-:W-:Y:S02]  /*0050*/  ELECT P4, URZ, PT ;  /* 0x0000000000ff782f */ /* 0x000fe40003880000 */
[----:B---3--:R-:W-:-:S04]  /*0060*/  ISETP.NE.U32.AND P0, PT, RZ, UR6, PT ;  /* 0x00000006ff007c0c */ /* 0x008fc8000bf05070 */
[----:B------:R-:W-:Y:S02]  /*0070*/  ISETP.NE.AND.EX P1, PT, RZ, UR7, PT, P0 ;  /* 0x00000007ff007c0c */ /* 0x000fe4000bf25300 */
[----:B--2---:R-:W-:-:S05]  /*0080*/  SHF.R.U32.HI R67, RZ, 0x5, R76 ;  /* 0x00000005ff437819 */ /* 0x004fca000001164c */
[----:B------:R-:W2:Y:S02]  /*0090*/  SHFL.IDX PT, R0, R67, RZ, 0x1f ;  /* 0x00001fff43007589 */ /* 0x000ea400000e0000 */
[----:B--2---:R-:W-:-:S04]  /*00a0*/  R2UR UR8, R0 ;  /* 0x00000000000872ca */ /* 0x004fc800000e0000 */
[----:B-1--4-:R-:W-:Y:S05]  /*00b0*/  @P1 BRA `(.L_x_0) ;  /* 0x00000000002c1947 */ /* 0x012fea0003800000 */
[----:B------:R-:W1:Y:S02]  /*00c0*/  LDCU.64 UR4, c[0x0][0xa88] ;  /* 0x00015100ff0477ac */ /* 0x000e640008000a00 */
[----:B-1----:R-:W-:-:S04]  /*00d0*/  UISETP.NE.U32.AND UP0, UPT, UR4, URZ, UPT ;  /* 0x000000ff0400728c */ /* 0x002fc8000bf05070 */
[----:B------:R-:W-:-:S09]  /*00e0*/  UISETP.NE.AND.EX UP0, UPT, UR5, URZ, UPT, UP0 ;  /* 0x000000ff0500728c */ /* 0x000fd2000bf05300 */
[----:B------:R-:W-:Y:S05]  /*00f0*/  BRA.U !UP0, `(.L_x_1) ;  /* 0x0000000108107547 */ /* 0x000fea000b800000 */
[----:B------:R-:W1:Y:S02]  /*0100*/  LDC.64 R2, c[0x0][0xa88] ;  /* 0x0002a200ff027b82 */ /* 0x000e640000000a00 */
[----:B-1----:R1:W5:Y:S01]  /*0110*/  LDG.E R35, desc[UR38][R2.64] ;  /* 0x0000002602237981 */ /* 0x002362000c1e1900 */
[----:B------:R-:W-:Y:S01]  /*0120*/  HFMA2 R63, -RZ, RZ, 0, 5.9604644775390625e-08 ;  /* 0x00000001ff3f7431 */ /* 0x000fe200000001ff */
[----:B------:R-:W-:Y:S05]  /*0130*/  BRA `(.L_x_0) ;  /* 0x00000000000c7947 */ /* 0x000fea0003800000 */
.L_x_1:
[----:B------:R-:W1:Y:S01]  /*0140*/  LDCU UR4, c[0x0][0xa80] ;  /* 0x00015000ff0477ac */ /* 0x000e620008000800 */
[----:B------:R-:W-:Y:S01]  /*0150*/  HFMA2 R63, -RZ, RZ, 0, 5.9604644775390625e-08 ;  /* 0x00000001ff3f7431 */ /* 0x000fe200000001ff */
[----:B-1----:R-:W-:-:S07]  /*0160*/  MOV R35, UR4 ;  /* 0x0000000400237c02 */ /* 0x002fce0008000f00 */
.L_x_0:
[----:B------:R-:W2:Y:S02]  /*0170*/  LDCU.64 UR4, c[0x0][0xab0] ;  /* 0x00015600ff0477ac */ /* 0x000ea40008000a00 */
[----:B--2---:R-:W-:-:S04]  /*0180*/  UISETP.NE.U32.AND UP0, UPT, UR4, URZ, UPT ;  /* 0x000000ff0400728c */ /* 0x004fc8000bf05070 */
[----:B------:R-:W-:-:S09]  /*0190*/  UISETP.NE.AND.EX UP0, UPT, UR5, URZ, UPT, UP0 ;  /* 0x000000ff0500728c */ /* 0x000fd2000bf05300 */
[----:B------:R-:W-:Y:S05]  /*01a0*/  BRA.U UP0, `(.L_x_2) ;  /* 0x0000000100247547 */ /* 0x000fea000b800000 */
[----:B------:R-:W2:Y:S02]  /*01b0*/  LDCU.64 UR4, c[0x0][0xaa8] ;  /* 0x00015500ff0477ac */ /* 0x000ea40008000a00 */
[----:B--2---:R-:W-:-:S04]  /*01c0*/  UISETP.NE.U32.AND UP0, UPT, UR4, URZ, UPT ;  /* 0x000000ff0400728c */ /* 0x004fc8000bf05070 */
[----:B------:R-:W-:-:S09]  /*01d0*/  UISETP.NE.AND.EX UP0, UPT, UR5, URZ, UPT, UP0 ;  /* 0x000000ff0500728c */ /* 0x000fd2000bf05300 */
[----:B------:R-:W-:Y:S05]  /*01e0*/  BRA.U !UP0, `(.L_x_3) ;  /* 0x00000001080c7547 */ /* 0x000fea000b800000 */
[----:B------:R-:W2:Y:S02]  /*01f0*/  LDC.64 R32, c[0x0][0xaa8] ;  /* 0x0002aa00ff207b82 */ /* 0x000ea40000000a00 */
[----:B--2---:R2:W5:Y:S01]  /*0200*/  LDG.E R32, desc[UR38][R32.64] ;  /* 0x0000002620207981 */ /* 0x004562000c1e1900 */
[----:B------:R-:W-:Y:S05]  /*0210*/  BRA `(.L_x_2) ;  /* 0x0000000000087947 */ /* 0x000fea0003800000 */
.L_x_3:
[----:B------:R-:W2:Y:S02]  /*0220*/  LDCU UR4, c[0x0][0xaa0] ;  /* 0x00015400ff0477ac */ /* 0x000ea40008000800 */
[----:B--2---:R-:W-:Y:S02]  /*0230*/  MOV R32, UR4 ;  /* 0x0000000400207c02 */ /* 0x004fe40008000f00 */
.L_x_2:
[----:B------:R-:W-:Y:S01]  /*0240*/  IMAD.U32 R0, RZ, RZ, UR8 ;  /* 0x00000008ff007e24 */ /* 0x000fe2000f8e00ff */
[----:B------:R-:W-:Y:S04]  /*0250*/  BSSY.RECONVERGENT B0, `(.L_x_4) ;  /* 0x000000f000007945 */ /* 0x000fe80003800200 */
[C---:B------:R-:W-:Y:S02]  /*0260*/  ISETP.NE.OR P2, PT, R0.reuse, 0x1, !P4 ;  /* 0x000000010000780c */ /* 0x040fe40006745670 */
[----:B------:R-:W-:-:S11]  /*0270*/  ISETP.NE.OR P1, PT, R0, 0x3, !P4 ;  /* 0x000000030000780c */ /* 0x000fd60006725670 */
[----:B------:R-:W-:Y:S05]  /*0280*/  @P2 BRA `(.L_x_5) ;  /* 0x00000000002c2947 */ /* 0x000fea0003800000 */
[----:B------:R-:W3:Y:S02]  /*0290*/  LDCU.64 UR4, c[0x0][0x348] ;  /* 0x00006900ff0477ac */ /* 0x000ee40008000a00 */
[----:B---3--:R-:W-:Y:S02]  /*02a0*/  UIADD3 UR12, UP2, UPT, UR4, 0x80, URZ ;  /* 0x00000080040c7890 */ /* 0x008fe4000ff5e0ff */
[----:B------:R-:W-:Y:S02]  /*02b0*/  UIADD3 UR10, UP1, UPT, UR4, 0x280, URZ ;  /* 0x00000280040a7890 */ /* 0x000fe4000ff3e0ff */
[----:B------:R-:W-:Y:S02]  /*02c0*/  UIADD3 UR4, UP0, UPT, UR4, 0x180, URZ ;  /* 0x0000018004047890 */ /* 0x000fe4000ff1e0ff */
[----:B------:R-:W-:Y:S02]  /*02d0*/  UIADD3.X UR13, UPT, UPT, URZ, UR5, URZ, UP2, !UPT ;  /* 0x00000005ff0d7290 */ /* 0x000fe400097fe4ff */
[----:B------:R-:W-:-:S02]  /*02e0*/  UIADD3.X UR11, UPT, UPT, URZ, UR5, URZ, UP1, !UPT ;  /* 0x00000005ff0b7290 */ /* 0x000fc40008ffe4ff */
[----:B------:R-:W-:-:S05]  /*02f0*/  UIADD3.X UR5, UPT, UPT, URZ, UR5, URZ, UP0, !UPT ;  /* 0x00000005ff057290 */ /* 0x000fca00087fe4ff */
[----:B------:R3:W-:Y:S02]  /*0300*/  UTMACCTL.PF [UR12] ;  /* 0x000000000c0079b9 */ /* 0x0007e40008040000 */
[----:B------:R3:W-:Y:S02]  /*0310*/  UTMACCTL.PF [UR10] ;  /* 0x000000000a0079b9 */ /* 0x0007e40008040000 */
[----:B------:R3:W-:Y:S02]  /*0320*/  UTMACCTL.PF [UR4] ;  /* 0x00000000040079b9 */ /* 0x0007e40008040000 */
[----:B---3--:R-:W-:Y:S01]  /*0330*/  NOP ;  /* 0x0000000000007918 */ /* 0x008fe20000000000 */
.L_x_5:
[----:B------:R-:W-:Y:S05]  /*0340*/  BSYNC.RECONVERGENT B0 ;  /* 0x0000000000007941 */ /* 0x000fea0003800200 */
.L_x_4:
[----:B------:R-:W-:Y:S04]  /*0350*/  BSSY.RECONVERGENT B0, `(.L_x_6) ;  /* 0x000000a000007945 */ /* 0x000fe80003800200 */
[----:B------:R-:W-:Y:S05]  /*0360*/  @P1 BRA `(.L_x_7) ;  /* 0x0000000000201947 */ /* 0x000fea0003800000 */
[----:B------:R-:W3:Y:S02]  /*0370*/  LDCU.64 UR4, c[0x0][0x348] ;  /* 0x00006900ff0477ac */ /* 0x000ee40008000a00 */
[----:B---3--:R-:W-:Y:S02]  /*0380*/  UIADD3 UR10, UP1, UPT, UR4, 0x780, URZ ;  /* 0x00000780040a7890 */ /* 0x008fe4000ff3e0ff */
[----:B------:R-:W-:Y:S02]  /*0390*/  UIADD3 UR4, UP0, UPT, UR4, 0x880, URZ ;  /* 0x0000088004047890 */ /* 0x000fe4000ff1e0ff */
[----:B------:R-:W-:Y:S02]  /*03a0*/  UIADD3.X UR11, UPT, UPT, URZ, UR5, URZ, UP1, !UPT ;  /* 0x00000005ff0b7290 */ /* 0x000fe40008ffe4ff */
[----:B------:R-:W-:-:S07]  /*03b0*/  UIADD3.X UR5, UPT, UPT, URZ, UR5, URZ, UP0, !UPT ;  /* 0x00000005ff057290 */ /* 0x000fce00087fe4ff */
[----:B------:R3:W-:Y:S02]  /*03c0*/  UTMACCTL.PF [UR10] ;  /* 0x000000000a0079b9 */ /* 0x0007e40008040000 */
[----:B------:R3:W-:Y:S02]  /*03d0*/  UTMACCTL.PF [UR4] ;  /* 0x00000000040079b9 */ /* 0x0007e40008040000 */
[----:B---3--:R-:W-:Y:S01]  /*03e0*/  NOP ;  /* 0x0000000000007918 */ /* 0x008fe20000000000 */
.L_x_7:
[----:B------:R-:W-:Y:S05]  /*03f0*/  BSYNC.RECONVERGENT B0 ;  /* 0x0000000000007941 */ /* 0x000fea0003800200 */
.L_x_6:
[----:B------:R-:W3:Y:S01]  /*0400*/  LDCU.64 UR4, c[0x0][0xa88] ;  /* 0x00015100ff0477ac */ /* 0x000ee20008000a00 */
[----:B------:R-:W-:Y:S01]  /*0410*/  ISETP.NE.AND.EX P0, PT, RZ, UR7, PT, P0 ;  /* 0x00000007ff007c0c */ /* 0x000fe2000bf05300 */
[----:B------:R-:W-:Y:S01]  /*0420*/  UPLOP3.LUT UP5, UPT, UPT, UPT, UPT, 0x80, 0x8 ;  /* 0x000000000008789c */ /* 0x000fe20003faf070 */
[----:B---3--:R-:W-:-:S04]  /*0430*/  ISETP.NE.U32.AND P1, PT, RZ, UR4, PT ;  /* 0x00000004ff007c0c */ /* 0x008fc8000bf25070 */
[----:B------:R-:W-:-:S13]  /*0440*/  ISETP.NE.AND.EX P1, PT, RZ, UR5, PT, P1 ;  /* 0x00000005ff007c0c */ /* 0x000fda000bf25310 */
[----:B------:R-:W-:Y:S05]  /*0450*/  @P1 BRA P0, `(.L_x_8) ;  /* 0x0000000000281947 */ /* 0x000fea0000000000 */
[----:B------:R-:W-:Y:S01]  /*0460*/  UISETP.NE.U32.AND UP1, UPT, UR6, URZ, UPT ;  /* 0x000000ff0600728c */ /* 0x000fe2000bf25070 */
[----:B-----5:R-:W-:Y:S01]  /*0470*/  FSETP.NEU.AND P0, PT, R35, RZ, PT ;  /* 0x000000ff2300720b */ /* 0x020fe20003f0d000 */
[----:B------:R-:W-:Y:S02]  /*0480*/  UISETP.NE.U32.AND UP0, UPT, UR4, URZ, UPT ;  /* 0x000000ff0400728c */ /* 0x000fe4000bf05070 */
[----:B------:R-:W-:Y:S02]  /*0490*/  UISETP.NE.AND.EX UP1, UPT, UR7, URZ, UPT, UP1 ;  /* 0x000000ff0700728c */ /* 0x000fe4000bf25310 */
[----:B------:R-:W-:-:S04]  /*04a0*/  UISETP.NE.AND.EX UP0, UPT, UR5, URZ, UPT, UP0 ;  /* 0x000000ff0500728c */ /* 0x000fc8000bf05300 */
[----:B------:R-:W-:-:S04]  /*04b0*/  USEL UR4, URZ, 0xffffffff, UP0 ;  /* 0xffffffffff047887 */ /* 0x000fc80008000000 */
[----:B------:R-:W-:Y:S01]  /*04c0*/  VOTEU.ANY UP0, P0 ;  /* 0x0000000000ff7886 */ /* 0x000fe20000000100 */
[----:B------:R-:W-:-:S04]  /*04d0*/  @!UP1 USEL UR4, URZ, 0xffffffff, UP0 ;  /* 0xffffffffff049887 */ /* 0x000fc80008000000 */
[----:B------:R-:W-:-:S04]  /*04e0*/  ULOP3.LUT UR4, UR4, 0x1, URZ, 0xc0, !UPT ;  /* 0x0000000104047892 */ /* 0x000fc8000f8ec0ff */
[----:B------:R-:W-:-:S11]  /*04f0*/  UISETP.NE.U32.AND UP5, UPT, UR4, 0x1, UPT ;  /* 0x000000010400788c */ /* 0x000fd6000bfa5070 */
.L_x_8:
[----:B-1----:R-:W1:Y:S02]  /*0500*/  SHFL.IDX PT, R2, R67, RZ, 0x1f ;  /* 0x00001fff43027589 */ /* 0x002e6400000e0000 */
[----:B-1----:R-:W-:-:S13]  /*0510*/  ISETP.NE.AND P0, PT, R2, RZ, PT ;  /* 0x000000ff0200720c */ /* 0x002fda0003f05270 */
[----:B------:R-:W-:Y:S05]  /*0520*/  @P0 BRA `(.L_x_9) ;  /* 0x0000000000940947 */ /* 0x000fea0003800000 */
[----:B------:R-:W-:Y:S01]  /*0530*/  ELECT P0, URZ, PT ;  /* 0x0000000000ff782f */ /* 0x000fe20003800000 */
[----:B------:R-:W-:-:S12]  /*0540*/  BSSY.RECONVERGENT B0, `(.L_x_9) ;  /* 0x0000023000007945 */ /* 0x000fd80003800200 */
[----:B------:R-:W-:Y:S05]  /*0550*/  @!P0 BRA `(.L_x_10) ;  /* 0x0000000000848947 */ /* 0x000fea0003800000 */
[----:B------:R-:W1:Y:S01]  /*0560*/  S2UR UR6, SR_CgaCtaId ;  /* 0x00000000000679c3 */ /* 0x000e620000008800 */
[----:B------:R-:W-:Y:S01]  /*0570*/  UMOV UR7, 0x400 ;  /* 0x0000040000077882 */ /* 0x000fe20000000000 */
[----:B------:R-:W-:Y:S01]  /*0580*/  UMOV UR5, 0x1 ;  /* 0x0000000100057882 */ /* 0x000fe20000000000 */
[----:B------:R-:W-:Y:S01]  /*0590*/  UMOV UR4, 0x2 ;  /* 0x0000000200047882 */ /* 0x000fe20000000000 */
[----:B------:R-:W-:-:S04]  /*05a0*/  UIADD3 UR10, UPT, UPT, -UR5, 0x100000, URZ ;  /* 0x00100000050a7890 */ /* 0x000fc8000fffe1ff */
[----:B------:R-:W-:Y:S02]  /*05b0*/  USHF.L.U32 UR11, UR10, 0xb, URZ ;  /* 0x0000000b0a0b7899 */ /* 0x000fe400080006ff */
[----:B------:R-:W-:Y:S02]  /*05c0*/  USHF.L.U32 UR10, UR10, 0x1, URZ ;  /* 0x000000010a0a7899 */ /* 0x000fe400080006ff */
[----:B------:R-:W-:-:S04]  /*05d0*/  UIADD3 UR4, UPT, UPT, -UR4, 0x100000, URZ ;  /* 0x0010000004047890 */ /* 0x000fc8000fffe1ff */
[----:B------:R-:W-:Y:S02]  /*05e0*/  USHF.L.U32 UR5, UR4, 0xb, URZ ;  /* 0x0000000b04057899 */ /* 0x000fe400080006ff */
[----:B------:R-:W-:Y:S02]  /*05f0*/  USHF.L.U32 UR4, UR4, 0x1, URZ ;  /* 0x0000000104047899 */ /* 0x000fe400080006ff */
[----:B-1----:R-:W-:Y:S01]  /*0600*/  ULEA UR6, UR6, UR7, 0x18 ;  /* 0x0000000706067291 */ /* 0x002fe2000f8ec0ff */
[----:B------:R-:W1:Y:S11]  /*0610*/  FENCE.VIEW.ASYNC.S ;  /* 0x00000000000073c6 */ /* 0x000e760000000000 */
[----:B-1----:R1:W3:Y:S01]  /*0620*/  SYNCS.EXCH.64 URZ, [UR6], UR10 ;  /* 0x0000000a06ff75b2 */ /* 0x0022e20008000100 */
[----:B------:R1:W4:Y:S01]  /*0630*/  SYNCS.EXCH.64 URZ, [UR6+0x50], UR4 ;  /* 0x0000500406ff75b2 */ /* 0x0003220008000100 */
[----:B------:R1:W1:Y:S01]  /*0640*/  SYNCS.EXCH.64 URZ, [UR6+0x8], UR10 ;  /* 0x0000080a06ff75b2 */ /* 0x0002620008000100 */
        /* <DEDUP_REMOVED lines=17> */
[----:B------:R-:W-:Y:S01]  /*0760*/  NOP ;  /* 0x0000000000007918 */ /* 0x000fe20000000000 */
.L_x_10:
[----:B-1----:R-:W-:Y:S05]  /*0770*/  BSYNC.RECONVERGENT B0 ;  /* 0x0000000000007941 */ /* 0x002fea0003800200 */
.L_x_9:
[----:B------:R-:W1:Y:S01]  /*0780*/  SHFL.IDX PT, R2, R67, RZ, 0x1f ;  /* 0x00001fff43027589 */ /* 0x000e6200000e0000 */
[----:B------:R-:W-:Y:S01]  /*0790*/  NOP ;  /* 0x0000000000007918 */ /* 0x000fe20000000000 */
[----:B-1----:R-:W-:-:S13]  /*07a0*/  ISETP.NE.AND P0, PT, R2, 0x1, PT ;  /* 0x000000010200780c */ /* 0x002fda0003f05270 */
[----:B------:R-:W-:Y:S05]  /*07b0*/  @P0 BRA `(.L_x_11) ;  /* 0x0000000000580947 */ /* 0x000fea0003800000 */
        /* <DEDUP_REMOVED lines=9> */
[----:B------:R-:W-:Y:S01]  /*0850*/  USHF.L.U32 UR4, UR4, 0x1, URZ ;  /* 0x0000000104047899 */ /* 0x000fe200080006ff */
[----:B------:R-:W-:Y:S01]  /*0860*/  ELECT P0, URZ, PT ;  /* 0x0000000000ff782f */ /* 0x000fe20003800000 */
[----:B-1----:R-:W-:Y:S01]  /*0870*/  ULEA UR6, UR6, UR7, 0x18 ;  /* 0x0000000706067291 */ /* 0x002fe2000f8ec0ff */
[----:B------:R-:W1:Y:S11]  /*0880*/  FENCE.VIEW.ASYNC.S ;  /* 0x00000000000073c6 */ /* 0x000e760000000000 */
[----:B-1----:R1:W1:Y:S01]  /*0890*/  SYNCS.EXCH.64 URZ, [UR6+0xa0], UR10 ;  /* 0x0000a00a06ff75b2 */ /* 0x0022620008000100 */
        /* <DEDUP_REMOVED lines=8> */
.L_x_11:
[----:B------:R-:W2:Y:S01]  /*0920*/  SHFL.IDX PT, R2, R67, RZ, 0x1f ;  /* 0x00001fff43027589 */ /* 0x000ea200000e0000 */
[----:B------:R-:W-:Y:S01]  /*0930*/  NOP ;  /* 0x0000000000007918 */ /* 0x000fe20000000000 */
[----:B--2---:R-:W-:-:S13]  /*0940*/  ISETP.NE.AND P0, PT, R2, 0x3, PT ;  /* 0x000000030200780c */ /* 0x004fda0003f05270 */
[----:B------:R-:W-:Y:S05]  /*0950*/  @P0 BRA `(.L_x_12) ;  /* 0x0000000000300947 */ /* 0x000fea0003800000 */
[----:B-1----:R-:W1:Y:S01]  /*0960*/  S2UR UR5, SR_CgaCtaId ;  /* 0x00000000000579c3 */ /* 0x002e620000008800 */
[----:B------:R-:W-:Y:S01]  /*0970*/  UMOV UR6, 0x400 ;  /* 0x0000040000067882 */ /* 0x000fe20000000000 */
[----:B------:R-:W-:Y:S01]  /*0980*/  UMOV UR4, 0x20 ;  /* 0x0000002000047882 */ /* 0x000fe20000000000 */
[----:B------:R-:W-:Y:S01]  /*0990*/  ELECT P0, URZ, PT ;  /* 0x0000000000ff782f */ /* 0x000fe20003800000 */
[----:B-1----:R-:W-:Y:S02]  /*09a0*/  ULEA UR5, UR5, UR6, 0x18 ;  /* 0x0000000605057291 */ /* 0x002fe4000f8ec0ff */
[----:B------:R-:W-:-:S04]  /*09b0*/  UIADD3 UR6, UPT, UPT, -UR4, 0x100000, URZ ;  /* 0x0010000004067890 */ /* 0x000fc8000fffe1ff */
[----:B------:R-:W-:Y:S02]  /*09c0*/  USHF.L.U32 UR7, UR6, 0xb, URZ ;  /* 0x0000000b06077899 */ /* 0x000fe400080006ff */
[----:B------:R-:W-:Y:S01]  /*09d0*/  USHF.L.U32 UR6, UR6, 0x1, URZ ;  /* 0x0000000106067899 */ /* 0x000fe200080006ff */
[----:B------:R-:W1:Y:S11]  /*09e0*/  FENCE.VIEW.ASYNC.S ;  /* 0x00000000000073c6 */ /* 0x000e760000000000 */
[----:B-1----:R2:W1:Y:S01]  /*09f0*/  SYNCS.EXCH.64 URZ, [UR5+0xe0], UR6 ;  /* 0x0000e00605ff75b2 */ /* 0x0024620008000100 */
[----:B------:R2:W1:Y:S02]  /*0a00*/  SYNCS.EXCH.64 URZ, [UR5+0xe8], UR6 ;  /* 0x0000e80605ff75b2 */ /* 0x0004640008000100 */
[----:B--2---:R-:W-:Y:S01]  /*0a10*/  NOP ;  /* 0x0000000000007918 */ /* 0x004fe20000000000 */
.L_x_12:
[----:B------:R-:W2:Y:S01]  /*0a20*/  SHFL.IDX PT, R2, R67, RZ, 0x1f ;  /* 0x00001fff43027589 */ /* 0x000ea200000e0000 */
[----:B------:R-:W-:Y:S01]  /*0a30*/  NOP ;  /* 0x0000000000007918 */ /* 0x000fe20000000000 */
[----:B--2---:R-:W-:-:S13]  /*0a40*/  ISETP.NE.AND P0, PT, R2, 0x4, PT ;  /* 0x000000040200780c */ /* 0x004fda0003f05270 */
[----:B------:R-:W-:Y:S05]  /*0a50*/  @P0 BRA `(.L_x_13) ;  /* 0x00000000004c0947 */ /* 0x000fea0003800000 */
[----:B-1----:R-:W1:Y:S01]  /*0a60*/  S2UR UR5, SR_CgaCtaId ;  /* 0x00000000000579c3 */ /* 0x002e620000008800 */
[----:B------:R-:W-:Y:S01]  /*0a70*/  UMOV UR7, 0x1e0 ;  /* 0x000001e000077882 */ /* 0x000fe20000000000 */
[----:B------:R-:W-:Y:S01]  /*0a80*/  UMOV UR6, 0x400 ;  /* 0x0000040000067882 */ /* 0x000fe20000000000 */
[----:B------:R-:W-:Y:S01]  /*0a90*/  USEL UR7, UR7, 0x1a0, UP5 ;  /* 0x000001a007077887 */ /* 0x000fe2000a800000 */
[----:B------:R-:W-:Y:S01]  /*0aa0*/  UMOV UR4, 0x1 ;  /* 0x0000000100047882 */ /* 0x000fe20000000000 */
[----:B------:R-:W-:Y:S01]  /*0ab0*/  ELECT P0, URZ, PT ;  /* 0x0000000000ff782f */ /* 0x000fe20003800000 */
[----:B------:R-:W-:-:S04]  /*0ac0*/  UIADD3 UR10, UPT, UPT, -UR4, 0x100000, URZ ;  /* 0x00100000040a7890 */ /* 0x000fc8000fffe1ff */
[----:B------:R-:W-:Y:S02]  /*0ad0*/  USHF.L.U32 UR11, UR10, 0xb, URZ ;  /* 0x0000000b0a0b7899 */ /* 0x000fe400080006ff */
[----:B------:R-:W-:Y:S02]  /*0ae0*/  USHF.L.U32 UR10, UR10, 0x1, URZ ;  /* 0x000000010a0a7899 */ /* 0x000fe400080006ff */
[----:B-1----:R-:W-:Y:S02]  /*0af0*/  ULEA UR5, UR5, UR6, 0x18 ;  /* 0x0000000605057291 */ /* 0x002fe4000f8ec0ff */
[----:B------:R-:W-:-:S04]  /*0b00*/  UIADD3 UR6, UPT, UPT, -UR7, 0x100000, URZ ;  /* 0x0010000007067890 */ /* 0x000fc8000fffe1ff */
[----:B------:R-:W-:Y:S02]  /*0b10*/  USHF.L.U32 UR7, UR6, 0xb, URZ ;  /* 0x0000000b06077899 */ /* 0x000fe400080006ff */
[----:B------:R-:W-:Y:S01]  /*0b20*/  USHF.L.U32 UR6, UR6, 0x1, URZ ;  /* 0x0000000106067899 */ /* 0x000fe200080006ff */
[----:B------:R-:W1:Y:S03]  /*0b30*/  FENCE.VIEW.ASYNC.S ;  /* 0x00000000000073c6 */ /* 0x000e660000000000 */
[----:B-1----:R2:W1:Y:S08]  /*0b40*/  SYNCS.EXCH.64 URZ, [UR5+0xf0], UR10 ;  /* 0x0000f00a05ff75b2 */ /* 0x0024700008000100 */
[----:B------:R2:W1:Y:S01]  /*0b50*/  SYNCS.EXCH.64 URZ, [UR5+0x100], UR6 ;  /* 0x0001000605ff75b2 */ /* 0x0004620008000100 */
[----:B------:R2:W1:Y:S01]  /*0b60*/  SYNCS.EXCH.64 URZ, [UR5+0xf8], UR10 ;  /* 0x0000f80a05ff75b2 */ /* 0x0004620008000100 */
[----:B------:R2:W1:Y:S02]  /*0b70*/  SYNCS.EXCH.64 URZ, [UR5+0x108], UR6 ;  /* 0x0001080605ff75b2 */ /* 0x0004640008000100 */
[----:B--2---:R-:W-:Y:S01]  /*0b80*/  NOP ;  /* 0x0000000000007918 */ /* 0x004fe20000000000 */
.L_x_13:
[----:B------:R-:W2:Y:S01]  /*0b90*/  SHFL.IDX PT, R2, R67, RZ, 0x1f ;  /* 0x00001fff43027589 */ /* 0x000ea200000e0000 */
[----:B------:R-:W-:Y:S01]  /*0ba0*/  NOP ;  /* 0x0000000000007918 */ /* 0x000fe20000000000 */
[----:B--2---:R-:W-:-:S13]  /*0bb0*/  ISETP.NE.AND P0, PT, R2, 0x5, PT ;  /* 0x000000050200780c */ /* 0x004fda0003f05270 */
[----:B------:R-:W-:Y:S05]  /*0bc0*/  @P0 BRA `(.L_x_14) ;  /* 0x0000000000480947 */ /* 0x000fea0003800000 */
[----:B-1----:R-:W1:Y:S01]  /*0bd0*/  S2UR UR6, SR_CgaCtaId ;  /* 0x00000000000679c3 */ /* 0x002e620000008800 */
        /* <DEDUP_REMOVED lines=15> */
[----:B------:R2:W1:Y:S02]  /*0cd0*/  SYNCS.EXCH.64 URZ, [UR6+0x128], UR4 ;  /* 0x0001280406ff75b2 */ /* 0x0004640008000100 */
[----:B--2---:R-:W-:Y:S01]  /*0ce0*/  NOP ;  /* 0x0000000000007918 */ /* 0x004fe20000000000 */
.L_x_14:
        /* <DEDUP_REMOVED lines=14> */
[----:B------:R2:W1:Y:S01]  /*0dd0*/  SYNCS.EXCH.64 URZ, [UR5+0x140], UR6 ;  /* 0x0001400605ff75b2 */ /* 0x0004620008000100 */
[----:B------:R2:W1:Y:S01]  /*0de0*/  SYNCS.EXCH.64 URZ, [UR5+0x138], UR6 ;  /* 0x0001380605ff75b2 */ /* 0x0004620008000100 */
[----:B------:R2:W1:Y:S02]  /*0df0*/  SYNCS.EXCH.64 URZ, [UR5+0x148], UR6 ;  /* 0x0001480605ff75b2 */ /* 0x0004640008000100 */
[----:B--2---:R-:W-:Y:S01]  /*0e00*/  NOP ;  /* 0x0000000000007918 */ /* 0x004fe20000000000 */
.L_x_15:
[----:B-1----:R-:W1:Y:S01]  /*0e10*/  LDCU UR4, c[0x0][0x36c] ;  /* 0x00006d80ff0477ac */ /* 0x002e620008000800 */
[----:B------:R-:W-:Y:S01]  /*0e20*/  ISETP.NE.OR P4, PT, R0, 0x2, !P4 ;  /* 0x000000020000780c */ /* 0x000fe20006785670 */
[----:B------:R-:W-:Y:S01]  /*0e30*/  NOP ;  /* 0x0000000000007918 */ /* 0x000fe20000000000 */
[----:B------:R-:W-:Y:S01]  /*0e40*/  LOP3.LUT R3, R76, 0x1f, RZ, 0xc0, !PT ;  /* 0x0000001f4c037812 */ /* 0x000fe200078ec0ff */
[----:B------:R-:W-:Y:S02]  /*0e50*/  UISETP.EQ.AND UP0, UPT, UR8, 0x3, UP5 ;  /* 0x000000030800788c */ /* 0x000fe4000af02270 */
[----:B------:R-:W-:Y:S02]  /*0e60*/  UISETP.NE.AND UP4, UPT, UR8, URZ, UPT ;  /* 0x000000ff0800728c */ /* 0x000fe4000bf85270 */
[----:B-1----:R-:W-:-:S09]  /*0e70*/  UISETP.EQ.U32.AND UP1, UPT, UR4, 0x1, UPT ;  /* 0x000000010400788c */ /* 0x002fd2000bf22070 */
[----:B------:R-:W-:Y:S05]  /*0e80*/  BRA.U !UP1, `(.L_x_16) ;  /* 0x0000000109087547 */ /* 0x000fea000b800000 */
[----:B---34-:R-:W-:Y:S01]  /*0e90*/  UCGABAR_ARV ;  /* 0x00000000000079c7 */ /* 0x018fe20008000000 */
[----:B------:R-:W-:Y:S05]  /*0ea0*/  BRA `(.L_x_17) ;  /* 0x0000000000047947 */ /* 0x000fea0003800000 */
.L_x_16:
[----:B---34-:R-:W-:Y:S01]  /*0eb0*/  NOP ;  /* 0x0000000000007918 */ /* 0x018fe20000000000 */
.L_x_17:
[----:B------:R-:W1:Y:S01]  /*0ec0*/  S2UR UR5, SR_CTAID.Y ;  /* 0x00000000000579c3 */ /* 0x000e620000002600 */
[----:B------:R-:W-:-:S05]  /*0ed0*/  CS2R.32 R62, SR_CgaSize ;  /* 0x00000000003e7805 */ /* 0x000fca0000008a00 */
[----:B------:R-:W-:-:S05]  /*0ee0*/  IMAD R62, R62, -0xa0, RZ ;  /* 0xffffff603e3e7824 */ /* 0x000fca00078e02ff */
[----:B------:R-:W-:-:S14]  /*0ef0*/  R2UR UR4, R62 ;  /* 0x000000003e0472ca */ /* 0x000fdc00000e0000 */
[----:B------:R-:W2:Y:S01]  /*0f00*/  LDCU UR4, c[0x0][UR4+0x2b4] ;  /* 0x00005680040477ac */ /* 0x000ea20008000800 */
[----:B------:R-:W-:-:S05]  /*0f10*/  CS2R.32 R62, SR_CgaSize ;  /* 0x00000000003e7805 */ /* 0x000fca0000008a00 */
[----:B------:R-:W-:-:S05]  /*0f20*/  IMAD R62, R62, -0xa0, RZ ;  /* 0xffffff603e3e7824 */ /* 0x000fca00078e02ff */
[----:B------:R-:W-:-:S14]  /*0f30*/  R2UR UR6, R62 ;  /* 0x000000003e0672ca */ /* 0x000fdc00000e0000 */
[----:B------:R-:W3:Y:S01]  /*0f40*/  LDCU UR6, c[0x0][UR6+0x2b0] ;  /* 0x00005600060677ac */ /* 0x000ee20008000800 */
[----:B------:R-:W4:Y:S01]  /*0f50*/  S2UR UR11, SR_CTAID.X ;  /* 0x00000000000b79c3 */ /* 0x000f220000002500 */
[----:B------:R-:W-:Y:S01]  /*0f60*/  UISETP.NE.AND UP2, UPT, UR8, 0x2, UPT ;  /* 0x000000020800788c */ /* 0x000fe2000bf45270 */
[----:B------:R-:W-:-:S05]  /*0f70*/  CS2R.32 R0, SR_CgaSize ;  /* 0x0000000000007805 */ /* 0x000fca0000008a00 */
[----:B------:R-:W-:-:S06]  /*0f80*/  IMAD R0, R0, -0xa0, RZ ;  /* 0xffffff6000007824 */ /* 0x000fcc00078e02ff */
[----:B------:R-:W3:Y:S01]  /*0f90*/  LDC R0, c[0x0][R0+0x2a4] ;  /* 0x0000a90000007b82 */ /* 0x000ee20000000800 */
[----:B-1----:R-:W-:-:S07]  /*0fa0*/  I2FP.F32.U32 R4, UR5 ;  /* 0x0000000500047c45 */ /* 0x002fce0008201000 */
[----:B------:R-:W1:Y:S01]  /*0fb0*/  LDC R12, c[0x0][0xd24] ;  /* 0x00034900ff0c7b82 */ /* 0x000e620000000800 */
[----:B------:R-:W-:Y:S01]  /*0fc0*/  MOV R20, UR5 ;  /* 0x0000000500147c02 */ /* 0x000fe20008000f00 */
[----:B--2---:R-:W-:Y:S01]  /*0fd0*/  FMUL R4, R4, UR4 ;  /* 0x0000000404047c20 */ /* 0x004fe20008400000 */
[----:B------:R-:W2:Y:S01]  /*0fe0*/  LDCU UR4, c[0x0][0xd30] ;  /* 0x0001a600ff0477ac */ /* 0x000ea20008000800 */
[----:B----4-:R-:W-:Y:S02]  /*0ff0*/  I2FP.F32.U32 R6, UR11 ;  /* 0x0000000b00067c45 */ /* 0x010fe40008201000 */
[----:B------:R-:W-:-:S05]  /*1000*/  CS2R.32 R5, SR_CgaSize ;  /* 0x0000000000057805 */ /* 0x000fca0000008a00 */
[----:B------:R-:W-:-:S06]  /*1010*/  IMAD R5, R5, -0xa0, RZ ;  /* 0xffffff6005057824 */ /* 0x000fcc00078e02ff */
[----:B------:R-:W4:Y:S01]  /*1020*/  LDC R5, c[0x0][R5+0x2a0] ;  /* 0x0000a80005057b82 */ /* 0x000f220000000800 */
[----:B------:R-:W2:Y:S01]  /*1030*/  F2I.U32.TRUNC.NTZ R51, R4 ;  /* 0x0000000400337305 */ /* 0x000ea2000020f000 */
[----:B---3--:R-:W-:-:S06]  /*1040*/  FMUL R6, R6, UR6 ;  /* 0x0000000606067c20 */ /* 0x008fcc0008400000 */
[----:B------:R-:W3:Y:S01]  /*1050*/  LDC R2, c[0x0][0xd24] ;  /* 0x00034900ff027b82 */ /* 0x000ee20000000800 */
[----:B------:R-:W1:Y:S01]  /*1060*/  F2I.U32.TRUNC.NTZ R62, R6 ;  /* 0x00000006003e7305 */ /* 0x000e62000020f000 */
[----:B--2---:R-:W-:-:S06]  /*1070*/  UISETP.NE.AND UP3, UPT, UR4, 0x1, UPT ;  /* 0x000000010400788c */ /* 0x004fcc000bf65270 */
[----:B------:R-:W2:Y:S01]  /*1080*/  S2UR UR36, SR_CTAID.Z ;  /* 0x00000000002479c3 */ /* 0x000ea20000002700 */
[----:B------:R-:W-:Y:S02]  /*1090*/  IADD3 R51, PT, PT, -R51, RZ, RZ ;  /* 0x000000ff33337210 */ /* 0x000fe40007ffe1ff */
[----:B-1----:R-:W-:-:S03]  /*10a0*/  ISETP.GE.AND P0, PT, R12, 0x1, PT ;  /* 0x000000010c00780c */ /* 0x002fc60003f06270 */
[----:B------:R-:W-:Y:S01]  /*10b0*/  IMAD R51, R0, R51, UR5 ;  /* 0x0000000500337e24 */ /* 0x000fe2000f8e0233 */
[----:B------:R-:W-:Y:S02]  /*10c0*/  PRMT R0, RZ, 0x7610, R0 ;  /* 0x00007610ff007816 */ /* 0x000fe40000000000 */
[----:B------:R-:W-:-:S05]  /*10d0*/  IADD3 R62, PT, PT, -R62, RZ, RZ ;  /* 0x000000ff3e3e7210 */ /* 0x000fca0007ffe1ff */
[----:B----4-:R-:W-:Y:S01]  /*10e0*/  IMAD R62, R5, R62, UR11 ;  /* 0x0000000b053e7e24 */ /* 0x010fe2000f8e023e */
[----:B--2---:R-:W-:Y:S06]  /*10f0*/  BRA.U UP4, `(.L_x_18) ;  /* 0x0000000104207547 */ /* 0x004fec000b800000 */
[C---:B------:R-:W-:Y:S02]  /*1100*/  ISETP.NE.AND P2, PT, R51.reuse, 0x1, PT ;  /* 0x000000013300780c */ /* 0x040fe40003f45270 */
[----:B------:R-:W-:Y:S02]  /*1110*/  ISETP.NE.AND P1, PT, R51, RZ, PT ;  /* 0x000000ff3300720c */ /* 0x000fe40003f25270 */
[C---:B------:R-:W-:Y:S02]  /*1120*/  ISETP.NE.AND P3, PT, R62.reuse, RZ, PT ;  /* 0x000000ff3e00720c */ /* 0x040fe40003f65270 */
[----:B------:R-:W-:Y:S02]  /*1130*/  SEL R0, RZ, 0x2, P2 ;  /* 0x00000002ff007807 */ /* 0x000fe40001000000 */
[----:B------:R-:W-:Y:S02]  /*1140*/  ISETP.EQ.OR P1, PT, R62, RZ, !P1 ;  /* 0x000000ff3e00720c */ /* 0x000fe40004f22670 */
[----:B------:R-:W-:-:S02]  /*1150*/  SEL R0, R0, 0x2, P3 ;  /* 0x0000000200007807 */ /* 0x000fc40001800000 */
[----:B------:R-:W-:-:S05]  /*1160*/  SEL R5, RZ, 0x1, !P1 ;  /* 0x00000001ff057807 */ /* 0x000fca0004800000 */
[----:B------:R-:W-:Y:S02]  /*1170*/  IMAD.IADD R0, R5, 0x1, R0 ;  /* 0x0000000105007824 */ /* 0x000fe400078e0200 */
.L_x_18:
[----:B------:R-:W-:Y:S05]  /*1180*/  @!P0 BRA `(.L_x_19) ;  /* 0x0000000000c08947 */ /* 0x000fea0003800000 */
[----:B------:R-:W1:Y:S01]  /*1190*/  LDC.64 R6, c[0x0][0xd18] ;  /* 0x00034600ff067b82 */ /* 0x000e620000000a00 */
[----:B------:R-:W-:-:S07]  /*11a0*/  ISETP.NE.AND P0, PT, R12, 0x1, PT ;  /* 0x000000010c00780c */ /* 0x000fce0003f05270 */
[----:B------:R-:W2:Y:S08]  /*11b0*/  LDC R11, c[0x0][0xd0c] ;  /* 0x00034300ff0b7b82 */ /* 0x000eb00000000800 */
[----:B------:R-:W4:Y:S08]  /*11c0*/  LDC R15, c[0x0][0x370] ;  /* 0x0000dc00ff0f7b82 */ /* 0x000f300000000800 */
[----:B------:R-:W3:Y:S01]  /*11d0*/  LDC R13, c[0x0][0x374] ;  /* 0x0000dd00ff0d7b82 */ /* 0x000ee20000000800 */
[----:B-1----:R-:W-:-:S07]  /*11e0*/  ISETP.NE.AND P1, PT, R6, 0x1, PT ;  /* 0x000000010600780c */ /* 0x002fce0003f25270 */
[----:B------:R-:W4:Y:S01]  /*11f0*/  LDC.64 R8, c[0x0][0xd10] ;  /* 0x00034400ff087b82 */ /* 0x000f220000000a00 */
[----:B--2---:R-:W-:-:S07]  /*1200*/  ISETP.NE.AND P2, PT, R11, 0x1, PT ;  /* 0x000000010b00780c */ /* 0x004fce0003f45270 */
[----:B------:R-:W1:Y:S08]  /*1210*/  LDC R10, c[0x0][0xd20] ;  /* 0x00034800ff0a7b82 */ /* 0x000e700000000800 */
[----:B------:R-:W2:Y:S01]  /*1220*/  LDC.64 R4, c[0x0][0xd28] ;  /* 0x00034a00ff047b82 */ /* 0x000ea20000000a00 */
[----:B---3--:R-:W-:-:S04]  /*1230*/  IMAD.HI.U32 R17, R13, R7, RZ ;  /* 0x000000070d117227 */ /* 0x008fc800078e00ff */
[----:B------:R-:W-:-:S04]  /*1240*/  IMAD.HI.U32 R7, R20, R7, RZ ;  /* 0x0000000714077227 */ /* 0x000fc800078e00ff */
[----:B----4-:R-:W-:-:S04]  /*1250*/  IMAD.HI.U32 R14, R15, R8, RZ ;  /* 0x000000080f0e7227 */ /* 0x010fc800078e00ff */
[----:B------:R-:W-:Y:S01]  /*1260*/  IMAD.HI.U32 R8, R8, UR11, RZ ;  /* 0x0000000b08087c27 */ /* 0x000fe2000f8e00ff */
[-C--:B------:R-:W-:Y:S02]  /*1270*/  @P2 SHF.R.U32.HI R15, RZ, R9.reuse, R14 ;  /* 0x00000009ff0f2219 */ /* 0x080fe4000001160e */
[-C--:B-1----:R-:W-:Y:S02]  /*1280*/  @P1 SHF.R.U32.HI R13, RZ, R10.reuse, R17 ;  /* 0x0000000aff0d1219 */ /* 0x082fe40000011611 */
[----:B------:R-:W-:Y:S01]  /*1290*/  SHF.R.U32.HI R8, RZ, R9, R8 ;  /* 0x00000009ff087219 */ /* 0x000fe20000011608 */
[----:B------:R-:W-:Y:S01]  /*12a0*/  IMAD.U32 R9, RZ, RZ, UR11 ;  /* 0x0000000bff097e24 */ /* 0x000fe2000f8e00ff */
[----:B------:R-:W-:Y:S01]  /*12b0*/  SHF.R.U32.HI R7, RZ, R10, R7 ;  /* 0x0000000aff077219 */ /* 0x000fe20000011607 */
[----:B--2---:R-:W-:-:S03]  /*12c0*/  IMAD.HI.U32 R14, R13, R4, RZ ;  /* 0x000000040d0e7227 */ /* 0x004fc600078e00ff */
[----:B------:R-:W-:Y:S02]  /*12d0*/  SEL R7, R20, R7, !P1 ;  /* 0x0000000714077207 */ /* 0x000fe40004800000 */
[----:B------:R-:W-:Y:S01]  /*12e0*/  SEL R9, R9, R8, !P2 ;  /* 0x0000000809097207 */ /* 0x000fe20005000000 */
[----:B------:R-:W-:Y:S01]  /*12f0*/  IMAD.HI.U32 R16, R15, R4, RZ ;  /* 0x000000040f107227 */ /* 0x000fe200078e00ff */
[----:B------:R-:W-:-:S04]  /*1300*/  @P0 SHF.R.U32.HI R13, RZ, R5, R14 ;  /* 0x00000005ff0d0219 */ /* 0x000fc8000001160e */
[----:B------:R-:W-:Y:S01]  /*1310*/  @P0 SHF.R.U32.HI R15, RZ, R5, R16 ;  /* 0x00000005ff0f0219 */ /* 0x000fe20000011610 */
[----:B------:R-:W-:-:S04]  /*1320*/  IMAD R13, R13, R12, RZ ;  /* 0x0000000c0d0d7224 */ /* 0x000fc800078e02ff */
[----:B------:R-:W-:Y:S01]  /*1330*/  IMAD R8, R15, R12, RZ ;  /* 0x0000000c0f087224 */ /* 0x000fe200078e02ff */
[----:B------:R-:W-:-:S04]  /*1340*/  ISETP.GE.AND P1, PT, R7, R13, PT ;  /* 0x0000000d0700720c */ /* 0x000fc80003f26270 */
[----:B------:R-:W-:Y:S01]  /*1350*/  ISETP.GE.OR P1, PT, R9, R8, P1 ;  /* 0x000000080900720c */ /* 0x000fe20000f26670 */
[----:B------:R-:W-:-:S05]  /*1360*/  IMAD.HI.U32 R8, R7, R4, RZ ;  /* 0x0000000407087227 */ /* 0x000fca00078e00ff */
[----:B------:R-:W-:-:S04]  /*1370*/  SHF.R.U32.HI R8, RZ, R5, R8 ;  /* 0x00000005ff087219 */ /* 0x000fc80000011608 */
[----:B------:R-:W-:-:S03]  /*1380*/  SEL R8, R7, R8, !P0 ;  /* 0x0000000807087207 */ /* 0x000fc60004000000 */
[----:B------:R-:W-:-:S04]  /*1390*/  @!P1 IMAD.HI.U32 R10, R9, R4, RZ ;  /* 0x00000004090a9227 */ /* 0x000fc800078e00ff */
[----:B------:R-:W-:Y:S01]  /*13a0*/  IMAD.MOV R4, RZ, RZ, -R8 ;  /* 0x000000ffff047224 */ /* 0x000fe200078e0a08 */
[----:B------:R-:W-:-:S03]  /*13b0*/  @!P1 SHF.R.U32.HI R10, RZ, R5, R10 ;  /* 0x00000005ff0a9219 */ /* 0x000fc6000001160a */
[----:B------:R-:W-:Y:S01]  /*13c0*/  IMAD R4, R12, R4, R7 ;  /* 0x000000040c047224 */ /* 0x000fe200078e0207 */
[----:B------:R-:W-:-:S04]  /*13d0*/  @!P1 SEL R5, R9, R10, !P0 ;  /* 0x0000000a09059207 */ /* 0x000fc80004000000 */
[----:B------:R-:W-:Y:S01]  /*13e0*/  @!P1 IADD3 R8, PT, PT, R8, -R5, RZ ;  /* 0x8000000508089210 */ /* 0x000fe20007ffe0ff */
[----:B------:R-:W-:Y:S01]  /*13f0*/  @!P1 IMAD R15, R4, R15, R5 ;  /* 0x0000000f040f9224 */ /* 0x000fe200078e0205 */
[----:B------:R-:W-:Y:S01]  /*1400*/  IADD3 R5, PT, PT, -R7, RZ, RZ ;  /* 0x000000ff07057210 */ /* 0x000fe20007ffe1ff */
[--C-:B------:R-:W-:Y:S02]  /*1410*/  IMAD.MOV R4, RZ, RZ, -R9.reuse ;  /* 0x000000ffff047224 */ /* 0x100fe400078e0a09 */
[----:B------:R-:W-:Y:S01]  /*1420*/  @!P1 IMAD R7, R8, R12, R9 ;  /* 0x0000000c08079224 */ /* 0x000fe200078e0209 */
[----:B------:R-:W-:Y:S01]  /*1430*/  @!P1 MOV R9, R15 ;  /* 0x0000000f00099202 */ /* 0x000fe20000000f00 */
[----:B------:R-:W-:Y:S02]  /*1440*/  IMAD R4, R11, R4, UR11 ;  /* 0x0000000b0b047e24 */ /* 0x000fe4000f8e0204 */
[----:B------:R-:W-:Y:S02]  /*1450*/  IMAD R5, R6, R5, R20 ;  /* 0x0000000506057224 */ /* 0x000fe400078e0214 */
[----:B------:R-:W-:-:S02]  /*1460*/  IMAD R4, R9, R11, R4 ;  /* 0x0000000b09047224 */ /* 0x000fc400078e0204 */
[----:B------:R-:W-:-:S03]  /*1470*/  IMAD R20, R7, R6, R5 ;  /* 0x0000000607147224 */ /* 0x000fc600078e0205 */
[----:B------:R-:W-:-:S15]  /*1480*/  R2UR UR11, R4 ;  /* 0x00000000040b72ca */ /* 0x000fde00000e0000 */
.L_x_19:
[----:B------:R-:W-:Y:S05]  /*1490*/  BRA.U UP3, `(.L_x_20) ;  /* 0x0000000103487547 */ /* 0x000fea000b800000 */
[----:B------:R-:W1:Y:S08]  /*14a0*/  LDC.64 R6, c[0x0][0xd10] ;  /* 0x00034400ff067b82 */ /* 0x000e700000000a00 */
[----:B------:R-:W2:Y:S08]  /*14b0*/  LDC.64 R4, c[0x0][0xd18] ;  /* 0x00034600ff047b82 */ /* 0x000eb00000000a00 */
[----:B------:R-:W4:Y:S08]  /*14c0*/  LDC R8, c[0x0][0xd20] ;  /* 0x00034800ff087b82 */ /* 0x000f300000000800 */
[----:B------:R-:W3:Y:S01]  /*14d0*/  LDC R9, c[0x0][0xd0c] ;  /* 0x00034300ff097b82 */ /* 0x000ee20000000800 */
[----:B-1----:R-:W-:-:S05]  /*14e0*/  IMAD.HI.U32 R6, R6, UR11, RZ ;  /* 0x0000000b06067c27 */ /* 0x002fca000f8e00ff */
[----:B------:R-:W-:Y:S01]  /*14f0*/  SHF.R.U32.HI R6, RZ, R7, R6 ;  /* 0x00000007ff067219 */ /* 0x000fe20000011606 */
[----:B--2---:R-:W-:Y:S01]  /*1500*/  IMAD.HI.U32 R5, R20, R5, RZ ;  /* 0x0000000514057227 */ /* 0x004fe200078e00ff */
[----:B------:R-:W-:-:S04]  /*1510*/  ISETP.NE.AND P0, PT, R4, 0x1, PT ;  /* 0x000000010400780c */ /* 0x000fc80003f05270 */
[----:B----4-:R-:W-:Y:S01]  /*1520*/  SHF.R.U32.HI R7, RZ, R8, R5 ;  /* 0x00000008ff077219 */ /* 0x010fe20000011605 */
[----:B------:R-:W-:Y:S01]  /*1530*/  IMAD.U32 R5, RZ, RZ, UR11 ;  /* 0x0000000bff057e24 */ /* 0x000fe2000f8e00ff */
[----:B---3--:R-:W-:-:S04]  /*1540*/  ISETP.NE.AND P1, PT, R9, 0x1, PT ;  /* 0x000000010900780c */ /* 0x008fc80003f25270 */
[----:B------:R-:W-:Y:S02]  /*1550*/  SEL R5, R5, R6, !P1 ;  /* 0x0000000605057207 */ /* 0x000fe40004800000 */
[----:B------:R-:W-:-:S05]  /*1560*/  SEL R6, R20, R7, !P0 ;  /* 0x0000000714067207 */ /* 0x000fca0004000000 */
[----:B------:R-:W-:Y:S02]  /*1570*/  IMAD.IADD R8, R6, 0x1, -R5 ;  /* 0x0000000106087824 */ /* 0x000fe400078e0a05 */
[----:B------:R-:W-:Y:S02]  /*1580*/  IMAD.IADD R5, R5, 0x1, -R6 ;  /* 0x0000000105057824 */ /* 0x000fe400078e0a06 */
[----:B------:R-:W-:Y:S02]  /*1590*/  IMAD R8, R8, R9, UR11 ;  /* 0x0000000b08087e24 */ /* 0x000fe4000f8e0209 */
[----:B------:R-:W-:-:S03]  /*15a0*/  IMAD R20, R5, R4, R20 ;  /* 0x0000000405147224 */ /* 0x000fc600078e0214 */
[----:B------:R-:W-:-:S15]  /*15b0*/  R2UR UR11, R8 ;  /* 0x00000000080b72ca */ /* 0x000fde00000e0000 */
.L_x_20:
[----:B------:R-:W-:Y:S05]  /*15c0*/  BRA.U !UP1, `(.L_x_21) ;  /* 0x00000001090c7547 */ /* 0x000fea000b800000 */
[----:B------:R-:W-:Y:S01]  /*15d0*/  UCGABAR_WAIT ;  /* 0x0000000000007dc7 */ /* 0x000fe20008000000 */
[----:B------:R-:W-:Y:S01]  /*15e0*/  CCTL.IVALL ;  /* 0x00000000ff00798f */ /* 0x000fe20002000000 */
[----:B------:R-:W-:Y:S05]  /*15f0*/  BRA `(.L_x_22) ;  /* 0x0000000000047947 */ /* 0x000fea0003800000 */
.L_x_21:
[----:B------:R-:W-:Y:S06]  /*1600*/  BAR.SYNC.DEFER_BLOCKING 0x0 ;  /* 0x0000000000007b1d */ /* 0x000fec0000010000 */
.L_x_22:
[----:B------:R-:W1:Y:S01]  /*1610*/  LDCU UR5, c[0x0][0x38c] ;  /* 0x00007180ff0577ac */ /* 0x000e620008000800 */
[----:B------:R-:W2:Y:S01]  /*1620*/  S2UR UR37, SR_CgaCtaId ;  /* 0x00000000002579c3 */ /* 0x000ea20000008800 */
[----:B-1----:R-:W-:-:S04]  /*1630*/  UIADD3 UR5, UPT, UPT, UR5, 0x7f, URZ ;  /* 0x0000007f05057890 */ /* 0x002fc8000fffe0ff */
[----:B------:R-:W-:-:S04]  /*1640*/  USHF.R.S32.HI UR4, URZ, 0x1f, UR5 ;  /* 0x0000001fff047899 */ /* 0x000fc80008011405 */
[----:B------:R-:W-:-:S04]  /*1650*/  ULEA.HI UR4, UR4, UR5, URZ, 0x7 ;  /* 0x0000000504047291 */ /* 0x000fc8000f8f38ff */
[----:B------:R-:W-:Y:S01]  /*1660*/  USHF.R.S32.HI UR23, URZ, 0x7, UR4 ;  /* 0x00000007ff177899 */ /* 0x000fe20008011404 */
[----:B--2---:R-:W-:Y:S11]  /*1670*/  BRA.U UP2, `(.L_x_23) ;  /* 0x00000011026c7547 */ /* 0x004ff6000b800000 */
[----:B------:R-:W1:Y:S01]  /*1680*/  LDC R3, c[0x0][0x370] ;  /* 0x0000dc00ff037b82 */ /* 0x000e620000000800 */
[----:B------:R-:W-:Y:S01]  /*1690*/  PLOP3.LUT P1, PT, PT, PT, UP5, 0x80, 0x8 ;  /* 0x000000000008781c */ /* 0x000fe20003f2f058 */
[----:B------:R-:W-:Y:S01]  /*16a0*/  UISETP.LT.AND UP0, UPT, UR23, 0x1, UPT ;  /* 0x000000011700788c */ /* 0x000fe2000bf01270 */
[----:B------:R-:W-:Y:S01]  /*16b0*/  IMAD.MOV.U32 R16, RZ, RZ, 0x1 ;  /* 0x00000001ff107424 */ /* 0x000fe200078e00ff */
[----:B------:R-:W-:Y:S01]  /*16c0*/  USHF.L.U32 UR10, UR37, 0x7, URZ ;  /* 0x00000007250a7899 */ /* 0x000fe200080006ff */
[----:B------:R-:W-:Y:S01]  /*16d0*/  PLOP3.LUT P1, PT, P1, PT, PT, 0x8, 0x80 ;  /* 0x000000000080781c */ /* 0x000fe20000f2e170 */
[----:B------:R-:W-:Y:S01]  /*16e0*/  USHF.L.U32 UR22, UR37, 0xa, URZ ;  /* 0x0000000a25167899 */ /* 0x000fe200080006ff */
[----:B------:R-:W-:Y:S01]  /*16f0*/  CS2R R14, SRZ ;  /* 0x00000000000e7805 */ /* 0x000fe2000001ff00 */
[----:B------:R-:W2:Y:S01]  /*1700*/  S2UR UR5, SR_CgaCtaId ;  /* 0x00000000000579c3 */ /* 0x000ea20000008800 */
[----:B------:R-:W-:Y:S01]  /*1710*/  USHF.L.U32 UR21, UR37, 0x6, URZ ;  /* 0x0000000625157899 */ /* 0x000fe200080006ff */
[----:B------:R-:W-:Y:S01]  /*1720*/  IMAD.MOV.U32 R13, RZ, RZ, RZ ;  /* 0x000000ffff0d7224 */ /* 0x000fe200078e00ff */
[----:B------:R-:W4:Y:S01]  /*1730*/  LDCU.64 UR38, c[0x0][0x348] ;  /* 0x00006900ff2677ac */ /* 0x000f220008000a00 */
[----:B------:R-:W-:Y:S01]  /*1740*/  IMAD.MOV.U32 R12, RZ, RZ, 0x1 ;  /* 0x00000001ff0c7424 */ /* 0x000fe200078e00ff */
[----:B------:R-:W-:-:S03]  /*1750*/  USHF.L.U32 UR15, UR37, 0xc, URZ ;  /* 0x0000000c250f7899 */ /* 0x000fc600080006ff */
[----:B------:R-:W1:Y:S01]  /*1760*/  LDC R0, c[0x0][0x374] ;  /* 0x0000dd00ff007b82 */ /* 0x000e620000000800 */
[----:B------:R-:W-:Y:S02]  /*1770*/  USEL UR23, UR23, 0x1, !UP0 ;  /* 0x0000000117177887 */ /* 0x000fe4000c000000 */
[----:B------:R-:W-:Y:S02]  /*1780*/  ULOP3.LUT UR22, UR22, 0x400, URZ, 0xc0, !UPT ;  /* 0x0000040016167892 */ /* 0x000fe4000f8ec0ff */
[----:B------:R-:W-:Y:S02]  /*1790*/  ULOP3.LUT UR21, UR21, 0x40, URZ, 0xc0, !UPT ;  /* 0x0000004015157892 */ /* 0x000fe4000f8ec0ff */
[----:B------:R-:W-:Y:S01]  /*17a0*/  ULOP3.LUT UR10, UR10, 0x80, URZ, 0xc0, !UPT ;  /* 0x000000800a0a7892 */ /* 0x000fe2000f8ec0ff */
[----:B------:R-:W-:Y:S01]  /*17b0*/  UMOV UR14, URZ ;  /* 0x000000ff000e7c82 */ /* 0x000fe20008000000 */
[----:B------:R-:W-:-:S10]  /*17c0*/  UMOV UR7, 0x400 ;  /* 0x0000040000077882 */ /* 0x000fd40000000000 */
.L_x_33:
[----:B------:R-:W-:-:S03]  /*17d0*/  UISETP.NE.AND UP0, UPT, UR37, URZ, UPT ;  /* 0x000000ff2500728c */ /* 0x000fc6000bf05270 */
[----:B--2---:R-:W-:Y:S02]  /*17e0*/  UMOV UR37, UR5 ;  /* 0x0000000500257c82 */ /* 0x004fe40008000000 */
[----:B------:R-:W-:-:S04]  /*17f0*/  ULEA UR6, UR37, UR7, 0x18 ;  /* 0x0000000725067291 */ /* 0x000fc8000f8ec0ff */
[----:B------:R-:W-:Y:S08]  /*1800*/  BRA.U UP0, `(.L_x_24) ;  /* 0x0000000100347547 */ /* 0x000ff0000b800000 */
[----:B------:R-:W2:Y:S01]  /*1810*/  S2R R4, SR_CgaCtaId ;  /* 0x0000000000047919 */ /* 0x000ea20000008800 */
[----:B------:R-:W-:-:S04]  /*1820*/  MOV R5, 0x400 ;  /* 0x0000040000057802 */ /* 0x000fc80000000f00 */
[----:B--2---:R-:W-:Y:S02]  /*1830*/  LEA R4, R4, R5, 0x18 ;  /* 0x0000000504047211 */ /* 0x004fe400078ec0ff */
[----:B------:R-:W-:-:S03]  /*1840*/  SHF.L.U32 R5, R12, 0x1f, RZ ;  /* 0x0000001f0c057819 */ /* 0x000fc600000006ff */
[----:B------:R-:W-:-:S04]  /*1850*/  IMAD R4, R13, 0x8, R4 ;  /* 0x000000080d047824 */ /* 0x000fc800078e0204 */
[----:B------:R-:W2:Y:S02]  /*1860*/  SYNCS.PHASECHK.TRANS64.TRYWAIT P0, [R4+URZ+0x140], R5 ;  /* 0x00014005040075a7 */ /* 0x000ea400080011ff */
[----:B--2---:R-:W-:Y:S05]  /*1870*/  @!P0 BRA `(.L_x_25) ;  /* 0x0000007000188947 */ /* 0x004fea0003800000 */
.L_x_133:
[----:B------:R1:W-:Y:S01]  /*1880*/  SYNCS.ARRIVE.TRANS64.A1T0 RZ, [R4+URZ+0x130], RZ ;  /* 0x000130ff04ff79a7 */ /* 0x0003e200081000ff */
[----:B------:R-:W-:-:S05]  /*1890*/  VIADD R13, R13, 0x1 ;  /* 0x000000010d0d7836 */ /* 0x000fca0000000000 */
[----:B------:R-:W-:-:S04]  /*18a0*/  ISETP.NE.AND P0, PT, R13, 0x2, PT ;  /* 0x000000020d00780c */ /* 0x000fc80003f05270 */
[----:B--2---:R-:W-:Y:S02]  /*18b0*/  SEL R5, RZ, 0x1, P0 ;  /* 0x00000001ff057807 */ /* 0x004fe40000000000 */
[----:B------:R-:W-:Y:S02]  /*18c0*/  SEL R13, R13, RZ, P0 ;  /* 0x000000ff0d0d7207 */ /* 0x000fe40000000000 */
[----:B------:R-:W-:-:S07]  /*18d0*/  LOP3.LUT R12, R12, R5, RZ, 0x3c, !PT ;  /* 0x000000050c0c7212 */ /* 0x000fce00078e3cff */
.L_x_24:
[----:B------:R-:W-:Y:S01]  /*18e0*/  ULEA UR4, UR14, UR6, 0x3 ;  /* 0x000000060e047291 */ /* 0x000fe2000f8e18ff */
[----:B-1----:R-:W-:-:S08]  /*18f0*/  SHF.L.U32 R4, R16, 0x1f, RZ ;  /* 0x0000001f10047819 */ /* 0x002fd000000006ff */
[----:B------:R1:W2:Y:S02]  /*1900*/  SYNCS.PHASECHK.TRANS64.TRYWAIT P0, [UR4+0x50], R4 ;  /* 0x00005004ff0075a7 */ /* 0x0002a40008001104 */
[----:B------:R-:W3:Y:S02]  /*1910*/  LDCU UR4, c[0x0][0x38c] ;  /* 0x00007180ff0477ac */ /* 0x000ee40008000800 */
[----:B---3--:R-:W-:-:S09]  /*1920*/  UISETP.GE.AND UP0, UPT, UR4, 0x1, UPT ;  /* 0x000000010400788c */ /* 0x008fd2000bf06270 */
[----:B-1----:R-:W-:Y:S05]  /*1930*/  BRA.U !UP0, `(.L_x_26) ;  /* 0x0000000108c07547 */ /* 0x002fea000b800000 */
[----:B------:R-:W-:Y:S01]  /*1940*/  R2UR UR19, R20 ;  /* 0x00000000141372ca */ /* 0x000fe200000e0000 */
[----:B----4-:R-:W-:Y:S01]  /*1950*/  UIADD3 UR30, UP2, UPT, UR38, 0x80, URZ ;  /* 0x00000080261e7890 */ /* 0x010fe2000ff5e0ff */
[----:B------:R-:W-:Y:S01]  /*1960*/  @!P4 MOV R5, 0x4800 ;  /* 0x000048000005c802 */ /* 0x000fe20000000f00 */
[----:B------:R-:W-:Y:S02]  /*1970*/  UIADD3 UR28, UP1, UPT, UR38, 0x280, URZ ;  /* 0x00000280261c7890 */ /* 0x000fe4000ff3e0ff */
[----:B------:R-:W-:Y:S02]  /*1980*/  UIADD3 UR26, UP0, UPT, UR38, 0x180, URZ ;  /* 0x00000180261a7890 */ /* 0x000fe4000ff1e0ff */
[----:B------:R-:W-:Y:S02]  /*1990*/  ULEA UR35, UR11, UR21, 0x7 ;  /* 0x000000150b237291 */ /* 0x000fe4000f8e38ff */
[----:B------:R-:W-:Y:S02]  /*19a0*/  UIADD3.X UR31, UPT, UPT, URZ, UR39, URZ, UP2, !UPT ;  /* 0x00000027ff1f7290 */ /* 0x000fe400097fe4ff */
[----:B------:R-:W-:-:S02]  /*19b0*/  UIADD3.X UR29, UPT, UPT, URZ, UR39, URZ, UP1, !UPT ;  /* 0x00000027ff1d7290 */ /* 0x000fc40008ffe4ff */
[----:B------:R-:W-:Y:S02]  /*19c0*/  UIADD3.X UR27, UPT, UPT, URZ, UR39, URZ, UP0, !UPT ;  /* 0x00000027ff1b7290 */ /* 0x000fe400087fe4ff */
[----:B------:R-:W-:Y:S01]  /*19d0*/  USHF.L.U32 UR19, UR19, 0x6, URZ ;  /* 0x0000000613137899 */ /* 0x000fe200080006ff */
[----:B------:R-:W-:Y:S01]  /*19e0*/  UMOV UR40, UR14 ;  /* 0x0000000e00287c82 */ /* 0x000fe20008000000 */
[----:B------:R-:W-:-:S10]  /*19f0*/  UMOV UR12, URZ ;  /* 0x000000ff000c7c82 */ /* 0x000fd40008000000 */
.L_x_29:
[----:B------:R-:W-:Y:S01]  /*1a00*/  ULEA UR33, UR40, UR6, 0x3 ;  /* 0x0000000628217291 */ /* 0x000fe2000f8e18ff */
[----:B-12---:R-:W-:Y:S11]  /*1a10*/  @P0 BRA `(.L_x_27) ;  /* 0x00000000000c0947 */ /* 0x006ff60003800000 */
[----:B------:R-:W-:-:S04]  /*1a20*/  SHF.L.U32 R7, R16, 0x1f, RZ ;  /* 0x0000001f10077819 */ /* 0x000fc800000006ff */
[----:B------:R-:W1:Y:S02]  /*1a30*/  SYNCS.PHASECHK.TRANS64.TRYWAIT P0, [UR33+0x50], R7 ;  /* 0x00005007ff0075a7 */ /* 0x000e640008001121 */
[----:B-1----:R-:W-:Y:S05]  /*1a40*/  @!P0 BRA `(.L_x_28) ;  /* 0x0000006c00b88947 */ /* 0x002fea0003800000 */
.L_x_27:
[----:B------:R-:W-:Y:S01]  /*1a50*/  UIADD3 UR14, UPT, UPT, UR40, 0x1, URZ ;  /* 0x00000001280e7890 */ /* 0x000fe2000fffe0ff */
[----:B------:R3:W-:Y:S01]  /*1a60*/  @!P4 SYNCS.ARRIVE.TRANS64 RZ, [UR33], R5 ;  /* 0x00000005ffffc9a7 */ /* 0x0007e20008000021 */
[----:B------:R-:W-:Y:S02]  /*1a70*/  USHF.L.U32 UR16, UR40, 0xd, URZ ;  /* 0x0000000d28107899 */ /* 0x000fe400080006ff */
[----:B------:R-:W-:Y:S02]  /*1a80*/  UISETP.NE.AND UP0, UPT, UR14, 0xa, UPT ;  /* 0x0000000a0e00788c */ /* 0x000fe4000bf05270 */
[----:B------:R-:W-:Y:S02]  /*1a90*/  ULOP3.LUT UR32, UR16, 0x1000, UR15, 0xf8, !UPT ;  /* 0x0000100010207892 */ /* 0x000fe4000f8ef80f */
[----:B------:R-:W-:Y:S02]  /*1aa0*/  USEL UR8, URZ, 0x1, UP0 ;  /* 0x00000001ff087887 */ /* 0x000fe40008000000 */
[----:B------:R-:W-:-:S02]  /*1ab0*/  USEL UR14, UR14, URZ, UP0 ;  /* 0x000000ff0e0e7287 */ /* 0x000fc40008000000 */
[----:B------:R-:W-:Y:S02]  /*1ac0*/  USHF.L.U32 UR34, UR12, 0x6, URZ ;  /* 0x000000060c227899 */ /* 0x000fe400080006ff */
[----:B------:R-:W-:Y:S01]  /*1ad0*/  ULEA UR4, UR14, UR6, 0x3 ;  /* 0x000000060e047291 */ /* 0x000fe2000f8e18ff */
[----:B------:R-:W-:Y:S01]  /*1ae0*/  LOP3.LUT R16, R16, UR8, RZ, 0x3c, !PT ;  /* 0x0000000810107c12 */ /* 0x000fe2000f8e3cff */
[----:B------:R-:W-:Y:S02]  /*1af0*/  ULEA UR8, UR40, UR22, 0xb ;  /* 0x0000001628087291 */ /* 0x000fe4000f8e58ff */
[----:B------:R-:W-:Y:S01]  /*1b00*/  UIADD3 UR32, UPT, UPT, UR6, 0x8400, UR32 ;  /* 0x0000840006207890 */ /* 0x000fe2000fffe020 */
[----:B-1----:R-:W-:Y:S01]  /*1b10*/  SHF.L.U32 R4, R16, 0x1f, RZ ;  /* 0x0000001f10047819 */ /* 0x002fe200000006ff */
[----:B------:R-:W-:Y:S02]  /*1b20*/  USHF.L.U32 UR18, UR12, 0x7, URZ ;  /* 0x000000070c127899 */ /* 0x000fe400080006ff */
[----:B------:R-:W-:Y:S01]  /*1b30*/  UIADD3 UR16, UPT, UPT, UR6, 0x1c400, UR16 ;  /* 0x0001c40006107890 */ /* 0x000fe2000fffe010 */
[----:B------:R3:W1:Y:S01]  /*1b40*/  SYNCS.PHASECHK.TRANS64.TRYWAIT P0, [UR4+0x50], R4 ;  /* 0x00005004ff0075a7 */ /* 0x0006620008001104 */
[----:B------:R-:W-:Y:S01]  /*1b50*/  UIADD3 UR8, UPT, UPT, UR6, 0x30400, UR8 ;  /* 0x0003040006087890 */ /* 0x000fe2000fffe008 */
[----:B------:R-:W-:Y:S01]  /*1b60*/  UMOV UR4, 0x30000 ;  /* 0x0003000000047882 */ /* 0x000fe20000000000 */
[----:B------:R-:W-:Y:S01]  /*1b70*/  UMOV UR24, 0x0 ;  /* 0x0000000000187882 */ /* 0x000fe20000000000 */
[----:B------:R-:W-:Y:S01]  /*1b80*/  UMOV UR25, 0x10000000 ;  /* 0x1000000000197882 */ /* 0x000fe20000000000 */
[----:B------:R-:W-:Y:S01]  /*1b90*/  UMOV UR17, UR33 ;  /* 0x0000002100117c82 */ /* 0x000fe20008000000 */
[----:B------:R-:W-:Y:S01]  /*1ba0*/  UMOV UR20, UR36 ;  /* 0x0000002400147c82 */ /* 0x000fe20008000000 */
[----:B------:R-:W-:Y:S01]  /*1bb0*/  UMOV UR13, UR36 ;  /* 0x00000024000d7c82 */ /* 0x000fe20008000000 */
[----:B------:R-:W-:Y:S01]  /*1bc0*/  UMOV UR9, UR33 ;  /* 0x0000002100097c82 */ /* 0x000fe20008000000 */
[----:B------:R-:W-:Y:S01]  /*1bd0*/  UTMALDG.3D.MULTICAST [UR32], [UR30], UR4, desc[UR24] ;  /* 0x000018201e0073b4 */ /* 0x000fe20008011804 */
[----:B------:R-:W-:Y:S01]  /*1be0*/  UMOV UR40, UR14 ;  /* 0x0000000e00287c82 */ /* 0x000fe20008000000 */
[----:B------:R-:W-:Y:S01]  /*1bf0*/  UTMALDG.3D [UR16], [UR28], desc[UR24] ;  /* 0x000018101c0075b4 */ /* 0x000fe20008011000 */
[----:B------:R2:W-:Y:S02]  /*1c00*/  UTMALDG.4D.MULTICAST [UR8], [UR26], UR4, desc[UR24] ;  /* 0x000018081a0073b4 */ /* 0x0005e40008019804 */
[----:B--2---:R-:W-:-:S04]  /*1c10*/  UIADD3 UR12, UPT, UPT, UR12, 0x1, URZ ;  /* 0x000000010c0c7890 */ /* 0x004fc8000fffe0ff */
[----:B------:R-:W-:-:S09]  /*1c20*/  UISETP.NE.AND UP0, UPT, UR12, UR23, UPT ;  /* 0x000000170c00728c */ /* 0x000fd2000bf05270 */
[----:B---3--:R-:W-:Y:S05]  /*1c30*/  BRA.U UP0, `(.L_x_29) ;  /* 0xfffffffd00707547 */ /* 0x008fea000b83ffff */
.L_x_26:
[----:B------:R-:W-:Y:S01]  /*1c40*/  LEA R8, R15, UR6, 0x3 ;  /* 0x000000060f087c11 */ /* 0x000fe2000f8e18ff */
[----:B------:R-:W-:Y:S01]  /*1c50*/  @!P1 SYNCS.ARRIVE.TRANS64.A1T0 RZ, [UR6+0xe8], RZ ;  /* 0x0000e8ffffff99a7 */ /* 0x000fe20008100006 */
[----:B------:R-:W-:Y:S01]  /*1c60*/  SHF.L.U32 R5, R14, 0x1f, RZ ;  /* 0x0000001f0e057819 */ /* 0x000fe200000006ff */
[----:B------:R-:W-:-:S03]  /*1c70*/  NOP ;  /* 0x0000000000007918 */ /* 0x000fc60000000000 */
[----:B-12---:R-:W1:Y:S01]  /*1c80*/  SYNCS.PHASECHK.TRANS64.TRYWAIT P0, [R8+URZ+0xf0], R5 ;  /* 0x0000f005080075a7 */ /* 0x006e6200080011ff */
[----:B------:R-:W-:Y:S01]  /*1c90*/  LEA R4, R15, UR6, 0x4 ;  /* 0x000000060f047c11 */ /* 0x000fe2000f8e20ff */
[----:B-1----:R-:W-:Y:S06]  /*1ca0*/  @!P0 BRA `(.L_x_30) ;  /* 0x0000006c00388947 */ /* 0x002fec0003800000 */
.L_x_135:
[----:B-1----:R-:W1:Y:S01]  /*1cb0*/  LDS.128 R4, [R4+0x160] ;  /* 0x0001600004047984 */ /* 0x002e620000000c00 */
[----:B------:R-:W-:Y:S01]  /*1cc0*/  ISETP.GE.AND P0, PT, R2, 0x1, PT ;  /* 0x000000010200780c */ /* 0x000fe20003f06270 */
[----:B------:R-:W-:Y:S01]  /*1cd0*/  VIADD R8, R8, 0x100 ;  /* 0x0000010008087836 */ /* 0x000fe20000000000 */
[----:B------:R-:W-:Y:S01]  /*1ce0*/  @!PT LDS RZ, [RZ] ;  /* 0x00000000fffff984 */ /* 0x000fe20000000800 */
[----:B------:R-:W-:Y:S01]  /*1cf0*/  @!PT LDS RZ, [RZ] ;  /* 0x00000000fffff984 */ /* 0x000fe20000000800 */
[----:B------:R-:W-:Y:S01]  /*1d00*/  @!PT LDS RZ, [RZ] ;  /* 0x00000000fffff984 */ /* 0x000fe20000000800 */
[----:B------:R-:W-:Y:S01]  /*1d10*/  @!PT LDS RZ, [RZ] ;  /* 0x00000000fffff984 */ /* 0x000fe20000000800 */
[----:B------:R2:W-:Y:S06]  /*1d20*/  MEMBAR.ALL.CTA ;  /* 0x0000000000007992 */ /* 0x0005ec0000008000 */
[----:B--2---:R-:W2:Y:S01]  /*1d30*/  FENCE.VIEW.ASYNC.S ;  /* 0x00000000000073c6 */ /* 0x004ea20000000000 */
[----:B------:R-:W-:-:S04]  /*1d40*/  PRMT R8, RZ, 0x654, R8 ;  /* 0x00000654ff087816 */ /* 0x000fc80000000008 */
[----:B--2---:R2:W-:Y:S01]  /*1d50*/  SYNCS.ARRIVE.TRANS64.RED.A1T0 RZ, [R8+URZ], RZ ;  /* 0x000000ff08ff79a7 */ /* 0x0045e200081004ff */
[----:B-1----:R-:W-:-:S13]  /*1d60*/  LOP3.LUT P2, RZ, R6, 0x1, RZ, 0xc0, !PT ;  /* 0x0000000106ff7812 */ /* 0x002fda000784c0ff */
[----:B------:R-:W-:Y:S01]  /*1d70*/  @P2 SHF.R.U32.HI R9, RZ, 0x10, R5 ;  /* 0x00000010ff092819 */ /* 0x000fe20000011605 */
[----:B------:R-:W-:Y:S01]  /*1d80*/  VOTEU.ANY UP0, P2 ;  /* 0x0000000000ff7886 */ /* 0x000fe20001000100 */
[----:B------:R-:W-:Y:S02]  /*1d90*/  @P2 MOV R11, R4 ;  /* 0x00000004000b2202 */ /* 0x000fe40000000f00 */
[----:B------:R-:W-:Y:S02]  /*1da0*/  @P2 R2UR.BROADCAST UR4, R9 ;  /* 0x00000000090422ca */ /* 0x000fe400008e0000 */
[----:B------:R-:W-:-:S11]  /*1db0*/  @P2 LOP3.LUT R10, R5, 0xffff, RZ, 0xc0, !PT ;  /* 0x0000ffff050a2812 */ /* 0x000fd600078ec0ff */
[----:B------:R-:W-:Y:S01]  /*1dc0*/  @UP0 UMOV UR36, UR4 ;  /* 0x0000000400240c82 */ /* 0x000fe20008000000 */
[----:B--2---:R-:W-:Y:S05]  /*1dd0*/  @!P0 BRA `(.L_x_31) ;  /* 0x0000000000b88947 */ /* 0x004fea0003800000 */
[----:B------:R-:W1:Y:S01]  /*1de0*/  LDC.64 R6, c[0x0][0xd18] ;  /* 0x00034600ff067b82 */ /* 0x000e620000000a00 */
[----:B------:R-:W-:-:S07]  /*1df0*/  ISETP.NE.AND P3, PT, R2, 0x1, PT ;  /* 0x000000010200780c */ /* 0x000fce0003f65270 */
[----:B------:R-:W2:Y:S08]  /*1e00*/  LDC.64 R8, c[0x0][0xd10] ;  /* 0x00034400ff087b82 */ /* 0x000eb00000000a00 */
[----:B------:R-:W3:Y:S08]  /*1e10*/  LDC R17, c[0x0][0xd20] ;  /* 0x00034800ff117b82 */ /* 0x000ef00000000800 */
[----:B------:R-:W4:Y:S01]  /*1e20*/  LDC R18, c[0x0][0xd0c] ;  /* 0x00034300ff127b82 */ /* 0x000f220000000800 */
[----:B-1----:R-:W-:Y:S01]  /*1e30*/  IMAD.HI.U32 R22, R0, R7, RZ ;  /* 0x0000000700167227 */ /* 0x002fe200078e00ff */
[----:B------:R-:W-:-:S06]  /*1e40*/  ISETP.NE.AND P0, PT, R6, 0x1, PT ;  /* 0x000000010600780c */ /* 0x000fcc0003f05270 */
[----:B------:R-:W1:Y:S01]  /*1e50*/  LDC.64 R4, c[0x0][0xd28] ;  /* 0x00034a00ff047b82 */ /* 0x000e620000000a00 */
[----:B--2---:R-:W-:-:S04]  /*1e60*/  IMAD.HI.U32 R20, R3, R8, RZ ;  /* 0x0000000803147227 */ /* 0x004fc800078e00ff */
[----:B------:R-:W-:Y:S01]  /*1e70*/  IMAD.HI.U32 R24, R11, R8, RZ ;  /* 0x000000080b187227 */ /* 0x000fe200078e00ff */
[----:B------:R-:W-:Y:S02]  /*1e80*/  SHF.R.U32.HI R20, RZ, R9, R20 ;  /* 0x00000009ff147219 */ /* 0x000fe40000011614 */
[----:B---3--:R-:W-:Y:S01]  /*1e90*/  SHF.R.U32.HI R19, RZ, R17, R22 ;  /* 0x00000011ff137219 */ /* 0x008fe20000011616 */
[----:B------:R-:W-:Y:S01]  /*1ea0*/  IMAD.HI.U32 R22, R10, R7, RZ ;  /* 0x000000070a167227 */ /* 0x000fe200078e00ff */
[----:B------:R-:W-:Y:S02]  /*1eb0*/  SHF.R.U32.HI R24, RZ, R9, R24 ;  /* 0x00000009ff187219 */ /* 0x000fe40000011618 */
[----:B------:R-:W-:Y:S02]  /*1ec0*/  SEL R19, R0, R19, !P0 ;  /* 0x0000001300137207 */ /* 0x000fe40004000000 */
[----:B------:R-:W-:Y:S02]  /*1ed0*/  SHF.R.U32.HI R17, RZ, R17, R22 ;  /* 0x00000011ff117219 */ /* 0x000fe40000011616 */
[----:B----4-:R-:W-:-:S02]  /*1ee0*/  ISETP.NE.AND P1, PT, R18, 0x1, PT ;  /* 0x000000011200780c */ /* 0x010fc40003f25270 */
[----:B------:R-:W-:Y:S02]  /*1ef0*/  SEL R17, R10, R17, !P0 ;  /* 0x000000110a117207 */ /* 0x000fe40004000000 */
[----:B------:R-:W-:Y:S02]  /*1f00*/  SEL R21, R3, R20, !P1 ;  /* 0x0000001403157207 */ /* 0x000fe40004800000 */
[----:B------:R-:W-:Y:S01]  /*1f10*/  SEL R7, R11, R24, !P1 ;  /* 0x000000180b077207 */ /* 0x000fe20004800000 */
[----:B-1----:R-:W-:Y:S01]  /*1f20*/  IMAD.HI.U32 R20, R19, R4, RZ ;  /* 0x0000000413147227 */ /* 0x002fe200078e00ff */
[----:B------:R-:W-:-:S03]  /*1f30*/  IADD3 R9, PT, PT, -R17, RZ, RZ ;  /* 0x000000ff11097210 */ /* 0x000fc60007ffe1ff */
[----:B------:R-:W-:Y:S01]  /*1f40*/  IMAD.HI.U32 R8, R21, R4, RZ ;  /* 0x0000000415087227 */ /* 0x000fe200078e00ff */
[----:B------:R-:W-:-:S03]  /*1f50*/  @P3 SHF.R.U32.HI R19, RZ, R5, R20 ;  /* 0x00000005ff133219 */ /* 0x000fc60000011614 */
[----:B------:R-:W-:Y:S01]  /*1f60*/  IMAD R9, R6, R9, R10 ;  /* 0x0000000906097224 */ /* 0x000fe200078e020a */
        /* <DEDUP_REMOVED lines=12> */
[----:B------:R-:W-:-:S05]  /*2030*/  @!P0 SEL R5, R7, R20, !P3 ;  /* 0x0000001407058207 */ /* 0x000fca0005800000 */
[--C-:B------:R-:W-:Y:S02]  /*2040*/  @!P0 IMAD.IADD R8, R8, 0x1, -R5.reuse ;  /* 0x0000000108088824 */ /* 0x100fe400078e0a05 */
[----:B------:R-:W-:Y:S01]  /*2050*/  @!P0 IMAD R5, R4, R21, R5 ;  /* 0x0000001504058224 */ /* 0x000fe200078e0205 */
[----:B------:R-:W-:Y:S01]  /*2060*/  IADD3 R4, PT, PT, -R7, RZ, RZ ;  /* 0x000000ff07047210 */ /* 0x000fe20007ffe1ff */
[----:B------:R-:W-:Y:S02]  /*2070*/  @!P0 IMAD R17, R2, R8, R7 ;  /* 0x0000000802118224 */ /* 0x000fe400078e0207 */
[----:B------:R-:W-:Y:S02]  /*2080*/  @!P0 IMAD.MOV.U32 R7, RZ, RZ, R5 ;  /* 0x000000ffff078224 */ /* 0x000fe400078e0005 */
[----:B------:R-:W-:Y:S02]  /*2090*/  IMAD R4, R18, R4, R11 ;  /* 0x0000000412047224 */ /* 0x000fe400078e020b */
[----:B------:R-:W-:-:S02]  /*20a0*/  IMAD R10, R17, R6, R9 ;  /* 0x00000006110a7224 */ /* 0x000fc400078e0209 */
[----:B------:R-:W-:Y:S02]  /*20b0*/  IMAD R11, R7, R18, R4 ;  /* 0x00000012070b7224 */ /* 0x000fe400078e0204 */
.L_x_31:
[----:B------:R-:W1:Y:S02]  /*20c0*/  LDCU UR4, c[0x0][0xd30] ;  /* 0x0001a600ff0477ac */ /* 0x000e640008000800 */
[----:B-1----:R-:W-:-:S09]  /*20d0*/  UISETP.NE.AND UP0, UPT, UR4, 0x1, UPT ;  /* 0x000000010400788c */ /* 0x002fd2000bf05270 */
[----:B------:R-:W-:Y:S05]  /*20e0*/  BRA.U UP0, `(.L_x_32) ;  /* 0x0000000100407547 */ /* 0x000fea000b800000 */
[----:B------:R-:W1:Y:S08]  /*20f0*/  LDC.64 R6, c[0x0][0xd10] ;  /* 0x00034400ff067b82 */ /* 0x000e700000000a00 */
[----:B------:R-:W2:Y:S08]  /*2100*/  LDC.64 R4, c[0x0][0xd18] ;  /* 0x00034600ff047b82 */ /* 0x000eb00000000a00 */
[----:B------:R-:W3:Y:S08]  /*2110*/  LDC R8, c[0x0][0xd20] ;  /* 0x00034800ff087b82 */ /* 0x000ef00000000800 */
[----:B------:R-:W4:Y:S01]  /*2120*/  LDC R18, c[0x0][0xd0c] ;  /* 0x00034300ff127b82 */ /* 0x000f220000000800 */
[----:B-1----:R-:W-:-:S05]  /*2130*/  IMAD.HI.U32 R6, R11, R6, RZ ;  /* 0x000000060b067227 */ /* 0x002fca00078e00ff */
[----:B------:R-:W-:Y:S01]  /*2140*/  SHF.R.U32.HI R6, RZ, R7, R6 ;  /* 0x00000007ff067219 */ /* 0x000fe20000011606 */
[----:B--2---:R-:W-:Y:S01]  /*2150*/  IMAD.HI.U32 R5, R10, R5, RZ ;  /* 0x000000050a057227 */ /* 0x004fe200078e00ff */
[----:B------:R-:W-:-:S04]  /*2160*/  ISETP.NE.AND P0, PT, R4, 0x1, PT ;  /* 0x000000010400780c */ /* 0x000fc80003f05270 */
[----:B---3--:R-:W-:-:S04]  /*2170*/  SHF.R.U32.HI R5, RZ, R8, R5 ;  /* 0x00000008ff057219 */ /* 0x008fc80000011605 */
[----:B------:R-:W-:Y:S02]  /*2180*/  SEL R5, R10, R5, !P0 ;  /* 0x000000050a057207 */ /* 0x000fe40004000000 */
[----:B----4-:R-:W-:-:S04]  /*2190*/  ISETP.NE.AND P1, PT, R18, 0x1, PT ;  /* 0x000000011200780c */ /* 0x010fc80003f25270 */
[----:B------:R-:W-:-:S05]  /*21a0*/  SEL R6, R11, R6, !P1 ;  /* 0x000000060b067207 */ /* 0x000fca0004800000 */
[----:B------:R-:W-:Y:S02]  /*21b0*/  IMAD.IADD R7, R5, 0x1, -R6 ;  /* 0x0000000105077824 */ /* 0x000fe400078e0a06 */
[----:B------:R-:W-:Y:S02]  /*21c0*/  IMAD.IADD R5, R6, 0x1, -R5 ;  /* 0x0000000106057824 */ /* 0x000fe400078e0a05 */
[----:B------:R-:W-:Y:S02]  /*21d0*/  IMAD R11, R7, R18, R11 ;  /* 0x00000012070b7224 */ /* 0x000fe400078e020b */
[----:B------:R-:W-:-:S07]  /*21e0*/  IMAD R10, R5, R4, R10 ;  /* 0x00000004050a7224 */ /* 0x000fce00078e020a */
.L_x_32:
[----:B------:R-:W-:Y:S01]  /*21f0*/  VIADD R15, R15, 0x1 ;  /* 0x000000010f0f7836 */ /* 0x000fe20000000000 */
[----:B------:R-:W-:Y:S01]  /*2200*/  PLOP3.LUT P1, PT, PT, PT, PT, 0x80, 0x8 ;  /* 0x000000000008781c */ /* 0x000fe20003f2f070 */
[----:B------:R-:W-:Y:S02]  /*2210*/  IMAD.IADD R4, R11, 0x1, R62 ;  /* 0x000000010b047824 */ /* 0x000fe400078e023e */
[----:B------:R-:W-:Y:S01]  /*2220*/  IMAD.IADD R20, R10, 0x1, R51 ;  /* 0x000000010a147824 */ /* 0x000fe200078e0233 */
[C---:B------:R-:W-:Y:S02]  /*2230*/  ISETP.NE.AND P0, PT, R15.reuse, 0x2, PT ;  /* 0x000000020f00780c */ /* 0x040fe40003f05270 */
[----:B------:R-:W-:Y:S02]  /*2240*/  R2UR UR11, R4 ;  /* 0x00000000040b72ca */ /* 0x000fe400000e0000 */
[----:B------:R-:W-:Y:S02]  /*2250*/  SEL R5, RZ, 0x1, P0 ;  /* 0x00000001ff057807 */ /* 0x000fe40000000000 */
[----:B------:R-:W-:-:S02]  /*2260*/  SEL R15, R15, RZ, P0 ;  /* 0x000000ff0f0f7207 */ /* 0x000fc40000000000 */
[----:B------:R-:W-:Y:S01]  /*2270*/  LOP3.LUT R14, R14, R5, RZ, 0x3c, !PT ;  /* 0x000000050e0e7212 */ /* 0x000fe200078e3cff */
[----:B------:R-:W-:Y:S08]  /*2280*/  @P2 BRA `(.L_x_33) ;  /* 0xfffffff400502947 */ /* 0x000ff0000383ffff */
[----:B------:R-:W-:Y:S01]  /*2290*/  UIADD3 UR6, UPT, UPT, UR6, 0x50, URZ ;  /* 0x0000005006067890 */ /* 0x000fe2000fffe0ff */
[----:B------:R-:W-:-:S03]  /*22a0*/  SHF.L.U32 R3, R16, 0x1f, RZ ;  /* 0x0000001f10037819 */ /* 0x000fc600000006ff */
[----:B------:R-:W-:-:S09]  /*22b0*/  ULEA UR4, UR14, UR6, 0x3 ;  /* 0x000000060e047291 */ /* 0x000fd2000f8e18ff */
[----:B------:R-:W1:Y:S02]  /*22c0*/  SYNCS.PHASECHK.TRANS64.TRYWAIT P0, [UR4], R3 ;  /* 0x00000003ff0075a7 */ /* 0x000e640008001104 */
[----:B-1----:R-:W-:Y:S05]  /*22d0*/  @!P0 BRA `(.L_x_34) ;  /* 0x0000006400c08947 */ /* 0x002fea0003800000 */
.L_x_137:
[----:B------:R-:W-:-:S04]  /*22e0*/  UIADD3 UR5, UPT, UPT, UR14, 0x1, URZ ;  /* 0x000000010e057890 */ /* 0x000fc8000fffe0ff */
[----:B------:R-:W-:-:S04]  /*22f0*/  UISETP.NE.AND UP0, UPT, UR5, 0xa, UPT ;  /* 0x0000000a0500788c */ /* 0x000fc8000bf05270 */
[----:B------:R-:W-:Y:S02]  /*2300*/  USEL UR7, URZ, 0x1, UP0 ;  /* 0x00000001ff077887 */ /* 0x000fe40008000000 */
[----:B------:R-:W-:-:S04]  /*2310*/  USEL UR5, UR5, URZ, UP0 ;  /* 0x000000ff05057287 */ /* 0x000fc80008000000 */
[----:B------:R-:W-:Y:S01]  /*2320*/  ULEA UR4, UR5, UR6, 0x3 ;  /* 0x0000000605047291 */ /* 0x000fe2000f8e18ff */
[----:B------:R-:W-:-:S04]  /*2330*/  LOP3.LUT R2, R16, UR7, RZ, 0x3c, !PT ;  /* 0x0000000710027c12 */ /* 0x000fc8000f8e3cff */
[----:B-1----:R-:W-:-:S04]  /*2340*/  SHF.L.U32 R3, R2, 0x1f, RZ ;  /* 0x0000001f02037819 */ /* 0x002fc800000006ff */
[----:B------:R-:W1:Y:S02]  /*2350*/  SYNCS.PHASECHK.TRANS64.TRYWAIT P0, [UR4], R3 ;  /* 0x00000003ff0075a7 */ /* 0x000e640008001104 */
[----:B-1----:R-:W-:Y:S05]  /*2360*/  @!P0 BRA `(.L_x_35) ;  /* 0x0000006400b48947 */ /* 0x002fea0003800000 */
.L_x_139:
        /* <DEDUP_REMOVED lines=9> */
.L_x_141:
        /* <DEDUP_REMOVED lines=9> */
.L_x_143:
        /* <DEDUP_REMOVED lines=9> */
.L_x_145:
        /* <DEDUP_REMOVED lines=9> */
.L_x_147:
        /* <DEDUP_REMOVED lines=9> */
.L_x_149:
        /* <DEDUP_REMOVED lines=9> */
.L_x_151:
        /* <DEDUP_REMOVED lines=9> */
.L_x_153:
[----:B------:R-:W-:-:S04]  /*2760*/  UIADD3 UR5, UPT, UPT, UR5, 0x1, URZ ;  /* 0x0000000105057890 */ /* 0x000fc8000fffe0ff */
[----:B------:R-:W-:-:S04]  /*2770*/  UISETP.NE.AND UP0, UPT, UR5, 0xa, UPT ;  /* 0x0000000a0500788c */ /* 0x000fc8000bf05270 */
[----:B------:R-:W-:Y:S02]  /*2780*/  USEL UR4, URZ, 0x1, UP0 ;  /* 0x00000001ff047887 */ /* 0x000fe40008000000 */
[----:B------:R-:W-:-:S04]  /*2790*/  USEL UR5, UR5, URZ, UP0 ;  /* 0x000000ff05057287 */ /* 0x000fc80008000000 */
[----:B------:R-:W-:Y:S01]  /*27a0*/  ULEA UR5, UR5, UR6, 0x3 ;  /* 0x0000000605057291 */ /* 0x000fe2000f8e18ff */
[----:B-1----:R-:W-:-:S04]  /*27b0*/  LOP3.LUT R3, R2, UR4, RZ, 0x3c, !PT ;  /* 0x0000000402037c12 */ /* 0x002fc8000f8e3cff */
[----:B------:R-:W-:Y:S01]  /*27c0*/  SHF.L.U32 R3, R3, 0x1f, RZ ;  /* 0x0000001f03037819 */ /* 0x000fe200000006ff */
[----:B------:R-:W-:-:S07]  /*27d0*/  IMAD.U32 R0, RZ, RZ, UR5 ;  /* 0x00000005ff007e24 */ /* 0x000fce000f8e00ff */
.L_x_43:
[----:B-1----:R1:W2:Y:S02]  /*27e0*/  SYNCS.PHASECHK.TRANS64.TRYWAIT P0, [R0+URZ], R3 ;  /* 0x00000003000075a7 */ /* 0x0022a400080011ff */
[----:B--2---:R-:W-:Y:S05]  /*27f0*/  @!P0 NANOSLEEP.SYNCS 0x989680 ;  /* 0x009896800000895d */ /* 0x004fea0003900000 */
[----:B------:R-:W2:Y:S02]  /*2800*/  @!P0 SYNCS.PHASECHK.TRANS64 P0, [R0+URZ], R3 ;  /* 0x00000003000085a7 */ /* 0x000ea400080010ff */
[----:B--2-4-:R-:W-:Y:S05]  /*2810*/  @P0 EXIT ;  /* 0x000000000000094d */ /* 0x014fea0003800000 */
[----:B------:R-:W-:Y:S05]  /*2820*/  BRA `(.L_x_43) ;  /* 0xfffffffc00ec7947 */ /* 0x000fea000383ffff */
.L_x_23:
[----:B------:R-:W-:-:S04]  /*2830*/  UISETP.NE.AND UP1, UPT, UR37, URZ, UPT ;  /* 0x000000ff2500728c */ /* 0x000fc8000bf25270 */
[----:B------:R-:W-:-:S09]  /*2840*/  UISETP.NE.OR UP1, UPT, UR8, 0x1, UP1 ;  /* 0x000000010800788c */ /* 0x000fd20008f25670 */
[----:B------:R-:W-:Y:S05]  /*2850*/  BRA.U UP1, `(.L_x_44) ;  /* 0x0000000501487547 */ /* 0x000fea000b800000 */
[----:B------:R-:W-:Y:S01]  /*2860*/  ISETP.GE.U32.AND P2, PT, R3, 0x2, PT ;  /* 0x000000020300780c */ /* 0x000fe20003f46070 */
[----:B------:R-:W-:Y:S01]  /*2870*/  IMAD.MOV.U32 R12, RZ, RZ, 0x1 ;  /* 0x00000001ff0c7424 */ /* 0x000fe200078e00ff */
[----:B------:R-:W-:Y:S02]  /*2880*/  CS2R R10, SRZ ;  /* 0x00000000000a7805 */ /* 0x000fe4000001ff00 */
[----:B------:R-:W-:Y:S01]  /*2890*/  CS2R R8, SRZ ;  /* 0x0000000000087805 */ /* 0x000fe2000001ff00 */
[----:B------:R-:W-:Y:S01]  /*28a0*/  UMOV UR4, 0x400 ;  /* 0x0000040000047882 */ /* 0x000fe20000000000 */
[----:B------:R-:W-:Y:S01]  /*28b0*/  UMOV UR6, URZ ;  /* 0x000000ff00067c82 */ /* 0x000fe20008000000 */
[----:B------:R-:W-:-:S12]  /*28c0*/  ULEA UR37, UR37, UR4, 0x18 ;  /* 0x0000000425257291 */ /* 0x000fd8000f8ec0ff */
.L_x_48:
[----:B------:R-:W-:Y:S02]  /*28d0*/  LEA R0, R8, UR37, 0x3 ;  /* 0x0000002508007c11 */ /* 0x000fe4000f8e18ff */
[----:B------:R-:W-:-:S03]  /*28e0*/  SHF.L.U32 R5, R9, 0x1f, RZ ;  /* 0x0000001f09057819 */ /* 0x000fc600000006ff */
[----:B------:R-:W-:Y:S01]  /*28f0*/  VIADD R4, R0, 0x140 ;  /* 0x0000014000047836 */ /* 0x000fe20000000000 */
[----:B------:R-:W1:Y:S02]  /*2900*/  SYNCS.PHASECHK.TRANS64.TRYWAIT P0, [R0+URZ+0x130], R5 ;  /* 0x00013005000075a7 */ /* 0x000e6400080011ff */
[----:B-1----:R-:W-:Y:S05]  /*2910*/  @!P0 BRA `(.L_x_45) ;  /* 0x0000006400088947 */ /* 0x002fea0003800000 */
.L_x_154:
[----:B------:R-:W-:Y:S01]  /*2920*/  ULEA UR5, UR6, UR37, 0x3 ;  /* 0x0000002506057291 */ /* 0x000fe2000f8e18ff */
[----:B------:R-:W-:Y:S01]  /*2930*/  PRMT R4, RZ, 0x654, R4 ;  /* 0x00000654ff047816 */ /* 0x000fe20000000004 */
[----:B-1----:R-:W-:Y:S01]  /*2940*/  @!P2 IMAD.MOV.U32 R5, RZ, RZ, 0x10 ;  /* 0x00000010ff05a424 */ /* 0x002fe200078e00ff */
[----:B------:R-:W-:Y:S01]  /*2950*/  SHF.L.U32 R7, R12, 0x1f, RZ ;  /* 0x0000001f0c077819 */ /* 0x000fe200000006ff */
[----:B------:R-:W-:Y:S01]  /*2960*/  UIADD3 UR4, UPT, UPT, UR5, 0xf0, URZ ;  /* 0x000000f005047890 */ /* 0x000fe2000fffe0ff */
[----:B------:R1:W-:Y:S05]  /*2970*/  SYNCS.ARRIVE.TRANS64.RED.A1T0 RZ, [R4+URZ], RZ ;  /* 0x000000ff04ff79a7 */ /* 0x0003ea00081004ff */
[----:B------:R-:W-:Y:S01]  /*2980*/  IMAD.U32 R0, RZ, RZ, UR4 ;  /* 0x00000004ff007e24 */ /* 0x000fe2000f8e00ff */
[----:B------:R-:W2:Y:S04]  /*2990*/  SYNCS.PHASECHK.TRANS64.TRYWAIT P0, [UR5+0x100], R7 ;  /* 0x00010007ff0075a7 */ /* 0x000ea80008001105 */
[----:B------:R-:W-:Y:S01]  /*29a0*/  PRMT R13, R3, 0x654, R0 ;  /* 0x00000654030d7816 */ /* 0x000fe20000000000 */
[----:B-12---:R-:W-:Y:S06]  /*29b0*/  @!P0 BRA `(.L_x_46) ;  /* 0x0000006000f48947 */ /* 0x006fec0003800000 */
.L_x_156:
[----:B------:R-:W-:Y:S01]  /*29c0*/  ULEA UR4, UR6, UR37, 0x4 ;  /* 0x0000002506047291 */ /* 0x000fe2000f8e20ff */
[----:B---3--:R-:W-:Y:S01]  /*29d0*/  SEL R2, R13, R2, !P2 ;  /* 0x000000020d027207 */ /* 0x008fe20005000000 */
[----:B------:R-:W-:Y:S01]  /*29e0*/  UIADD3 UR5, UPT, UPT, UR5, 0xf0, URZ ;  /* 0x000000f005057890 */ /* 0x000fe2000fffe0ff */
[----:B-1----:R-:W-:Y:S01]  /*29f0*/  LEA R0, R11, UR37, 0x3 ;  /* 0x000000250b007c11 */ /* 0x002fe2000f8e18ff */
[----:B------:R-:W-:Y:S01]  /*2a00*/  UIADD3 UR4, UPT, UPT, UR4, 0x160, URZ ;  /* 0x0000016004047890 */ /* 0x000fe2000fffe0ff */
[----:B------:R1:W-:Y:S01]  /*2a10*/  @!P2 SYNCS.ARRIVE.TRANS64.RED RZ, [R2+URZ], R5 ;  /* 0x0000000502ffa9a7 */ /* 0x0003e200080004ff */
[----:B------:R-:W-:Y:S01]  /*2a20*/  UIADD3 UR6, UPT, UPT, UR6, 0x1, URZ ;  /* 0x0000000106067890 */ /* 0x000fe2000fffe0ff */
[----:B------:R-:W-:-:S03]  /*2a30*/  VIADD R8, R8, 0x1 ;  /* 0x0000000108087836 */ /* 0x000fc60000000000 */
[----:B------:R-:W-:Y:S02]  /*2a40*/  UISETP.NE.AND UP0, UPT, UR6, 0x2, UPT ;  /* 0x000000020600788c */ /* 0x000fe4000bf05270 */
[----:B------:R-:W-:Y:S01]  /*2a50*/  ISETP.NE.AND P0, PT, R8, 0x2, PT ;  /* 0x000000020800780c */ /* 0x000fe20003f05270 */
[----:B------:R-:W-:Y:S06]  /*2a60*/  UGETNEXTWORKID.BROADCAST [UR4], [UR5] ;  /* 0x00000000040073ca */ /* 0x000fec0008000100 */
[----:B------:R-:W-:Y:S02]  /*2a70*/  USEL UR4, URZ, 0x1, UP0 ;  /* 0x00000001ff047887 */ /* 0x000fe40008000000 */
[----:B------:R-:W-:-:S04]  /*2a80*/  USEL UR6, UR6, URZ, UP0 ;  /* 0x000000ff06067287 */ /* 0x000fc80008000000 */
[----:B------:R-:W-:Y:S02]  /*2a90*/  LOP3.LUT R12, R12, UR4, RZ, 0x3c, !PT ;  /* 0x000000040c0c7c12 */ /* 0x000fe4000f8e3cff */
[----:B-1----:R-:W-:-:S04]  /*2aa0*/  SHF.L.U32 R5, R10, 0x1f, RZ ;  /* 0x0000001f0a057819 */ /* 0x002fc800000006ff */
[----:B------:R-:W1:Y:S02]  /*2ab0*/  SYNCS.PHASECHK.TRANS64.TRYWAIT P1, [R0+URZ+0xf0], R5 ;  /* 0x0000f005000075a7 */ /* 0x000e6400080211ff */
[----:B-1----:R-:W-:Y:S05]  /*2ac0*/  @!P1 BRA `(.L_x_47) ;  /* 0x0000006000c89947 */ /* 0x002fea0003800000 */
.L_x_157:
[C---:B------:R-:W-:Y:S01]  /*2ad0*/  LEA R4, R11.reuse, UR37, 0x4 ;  /* 0x000000250b047c11 */ /* 0x040fe2000f8e20ff */
[----:B-1----:R-:W-:Y:S01]  /*2ae0*/  VIADD R0, R0, 0x100 ;  /* 0x0000010000007836 */ /* 0x002fe20000000000 */
[----:B------:R-:W-:Y:S01]  /*2af0*/  SEL R8, R8, RZ, P0 ;  /* 0x000000ff08087207 */ /* 0x000fe20000000000 */
[----:B------:R-:W-:-:S03]  /*2b00*/  VIADD R11, R11, 0x1 ;  /* 0x000000010b0b7836 */ /* 0x000fc60000000000 */
[----:B------:R-:W1:Y:S01]  /*2b10*/  LDS.128 R4, [R4+0x160] ;  /* 0x0001600004047984 */ /* 0x000e620000000c00 */
[----:B------:R-:W-:Y:S02]  /*2b20*/  PRMT R0, RZ, 0x654, R0 ;  /* 0x00000654ff007816 */ /* 0x000fe40000000000 */
[C---:B------:R-:W-:Y:S01]  /*2b30*/  ISETP.NE.AND P1, PT, R11.reuse, 0x2, PT ;  /* 0x000000020b00780c */ /* 0x040fe20003f25270 */
[----:B------:R-:W-:Y:S01]  /*2b40*/  @!PT LDS RZ, [RZ] ;  /* 0x00000000fffff984 */ /* 0x000fe20000000800 */
[----:B------:R-:W-:Y:S01]  /*2b50*/  @!PT LDS RZ, [RZ] ;  /* 0x00000000fffff984 */ /* 0x000fe20000000800 */
[----:B------:R-:W-:Y:S01]  /*2b60*/  @!PT LDS RZ, [RZ] ;  /* 0x00000000fffff984 */ /* 0x000fe20000000800 */
[----:B------:R-:W-:Y:S01]  /*2b70*/  @!PT LDS RZ, [RZ] ;  /* 0x00000000fffff984 */ /* 0x000fe20000000800 */
[----:B------:R2:W-:Y:S06]  /*2b80*/  MEMBAR.ALL.CTA ;  /* 0x0000000000007992 */ /* 0x0005ec0000008000 */
[----:B--2---:R-:W2:Y:S01]  /*2b90*/  FENCE.VIEW.ASYNC.S ;  /* 0x00000000000073c6 */ /* 0x004ea20000000000 */
[----:B------:R-:W-:Y:S01]  /*2ba0*/  SEL R11, R11, RZ, P1 ;  /* 0x000000ff0b0b7207 */ /* 0x000fe20000800000 */
[----:B--2---:R2:W-:Y:S01]  /*2bb0*/  SYNCS.ARRIVE.TRANS64.RED.A1T0 RZ, [R0+URZ], RZ ;  /* 0x000000ff00ff79a7 */ /* 0x0045e200081004ff */
[----:B-1----:R-:W-:-:S02]  /*2bc0*/  LOP3.LUT P3, RZ, R6, 0x1, RZ, 0xc0, !PT ;  /* 0x0000000106ff7812 */ /* 0x002fc4000786c0ff */
[----:B------:R-:W-:-:S04]  /*2bd0*/  SEL R5, RZ, 0x1, P1 ;  /* 0x00000001ff057807 */ /* 0x000fc80000800000 */
[----:B------:R-:W-:Y:S02]  /*2be0*/  LOP3.LUT R10, R10, R5, RZ, 0x3c, !PT ;  /* 0x000000050a0a7212 */ /* 0x000fe400078e3cff */
[----:B--2---:R-:W-:-:S04]  /*2bf0*/  SEL R0, RZ, 0x1, P0 ;  /* 0x00000001ff007807 */ /* 0x004fc80000000000 */
[----:B------:R-:W-:Y:S01]  /*2c00*/  LOP3.LUT R9, R9, R0, RZ, 0x3c, !PT ;  /* 0x0000000009097212 */ /* 0x000fe200078e3cff */
[----:B------:R-:W-:Y:S06]  /*2c10*/  @P3 BRA `(.L_x_48) ;  /* 0xfffffffc002c3947 */ /* 0x000fec000383ffff */
[----:B------:R-:W-:Y:S01]  /*2c20*/  ULEA UR5, UR6, UR37, 0x3 ;  /* 0x0000002506057291 */ /* 0x000fe2000f8e18ff */
[----:B------:R-:W-:-:S08]  /*2c30*/  SHF.L.U32 R3, R12, 0x1f, RZ ;  /* 0x0000001f0c037819 */ /* 0x000fd000000006ff */
[----:B------:R-:W1:Y:S02]  /*2c40*/  SYNCS.PHASECHK.TRANS64 P0, [UR5+0x100], R3 ;  /* 0x00010003ff0075a7 */ /* 0x000e640008001005 */
[----:B-1----:R-:W-:Y:S05]  /*2c50*/  @P0 BRA `(.L_x_49) ;  /* 0x0000000000080947 */ /* 0x002fea0003800000 */
[----:B------:R-:W1:Y:S02]  /*2c60*/  SYNCS.PHASECHK.TRANS64.TRYWAIT P0, [UR5+0x100], R3 ;  /* 0x00010003ff0075a7 */ /* 0x000e640008001105 */
[----:B-1----:R-:W-:Y:S05]  /*2c70*/  @!P0 BRA `(.L_x_50) ;  /* 0x0000006000708947 */ /* 0x002fea0003800000 */
.L_x_49:
[----:B------:R-:W-:-:S04]  /*2c80*/  UIADD3 UR4, UPT, UPT, UR6, 0x1, URZ ;  /* 0x0000000106047890 */ /* 0x000fc8000fffe0ff */
[----:B------:R-:W-:-:S04]  /*2c90*/  UISETP.NE.AND UP0, UPT, UR4, 0x2, UPT ;  /* 0x000000020400788c */ /* 0x000fc8000bf05270 */
[----:B------:R-:W-:Y:S02]  /*2ca0*/  USEL UR7, URZ, 0x1, UP0 ;  /* 0x00000001ff077887 */ /* 0x000fe40008000000 */
[----:B------:R-:W-:-:S04]  /*2cb0*/  USEL UR4, UR4, URZ, UP0 ;  /* 0x000000ff04047287 */ /* 0x000fc80008000000 */
[----:B------:R-:W-:Y:S01]  /*2cc0*/  ULEA UR4, UR4, UR37, 0x3 ;  /* 0x0000002504047291 */ /* 0x000fe2000f8e18ff */
[----:B-1----:R-:W-:-:S04]  /*2cd0*/  LOP3.LUT R3, R12, UR7, RZ, 0x3c, !PT ;  /* 0x000000070c037c12 */ /* 0x002fc8000f8e3cff */
[----:B------:R-:W-:-:S04]  /*2ce0*/  SHF.L.U32 R0, R3, 0x1f, RZ ;  /* 0x0000001f03007819 */ /* 0x000fc800000006ff */
[----:B------:R-:W1:Y:S02]  /*2cf0*/  SYNCS.PHASECHK.TRANS64 P0, [UR4+0x100], R0 ;  /* 0x00010000ff0075a7 */ /* 0x000e640008001004 */
[----:B-1----:R-:W-:Y:S05]  /*2d00*/  @P0 EXIT ;  /* 0x000000000000094d */ /* 0x002fea0003800000 */
[----:B------:R-:W-:Y:S02]  /*2d10*/  SHF.L.U32 R3, R3, 0x1f, RZ ;  /* 0x0000001f03037819 */ /* 0x000fe400000006ff */
[----:B------:R-:W-:-:S07]  /*2d20*/  MOV R0, UR4 ;  /* 0x0000000400007c02 */ /* 0x000fce0008000f00 */
.L_x_51:
[----:B-1----:R1:W2:Y:S02]  /*2d30*/  SYNCS.PHASECHK.TRANS64.TRYWAIT P0, [R0+URZ+0x100], R3 ;  /* 0x00010003000075a7 */ /* 0x0022a400080011ff */
[----:B--2---:R-:W-:Y:S05]  /*2d40*/  @!P0 NANOSLEEP.SYNCS 0x989680 ;  /* 0x009896800000895d */ /* 0x004fea0003900000 */
[----:B------:R-:W2:Y:S02]  /*2d50*/  @!P0 SYNCS.PHASECHK.TRANS64 P0, [R0+URZ+0x100], R3 ;  /* 0x00010003000085a7 */ /* 0x000ea400080010ff */
[----:B--2---:R-:W-:Y:S05]  /*2d60*/  @P0 EXIT ;  /* 0x000000000000094d */ /* 0x004fea0003800000 */
[----:B------:R-:W-:Y:S05]  /*2d70*/  BRA `(.L_x_51) ;  /* 0xfffffffc00ec7947 */ /* 0x000fea000383ffff */
.L_x_44:
[----:B------:R-:W-:Y:S05]  /*2d80*/  BRA.U UP4, `(.L_x_52) ;  /* 0x0000000d04487547 */ /* 0x000fea000b800000 */
[----:B------:R-:W-:Y:S01]  /*2d90*/  UMOV UR4, 0x40 ;  /* 0x0000004000047882 */ /* 0x000fe20000000000 */
[----:B------:R-:W-:Y:S01]  /*2da0*/  NOP ;  /* 0x0000000000007918 */ /* 0x000fe20000000000 */
[----:B------:R-:W-:Y:S01]  /*2db0*/  ULEA UR4, UR37, UR4, 0x18 ;  /* 0x0000000425047291 */ /* 0x000fe2000f8ec0ff */
[----:B------:R-:W-:Y:S02]  /*2dc0*/  UMOV UR5, 0x400 ;  /* 0x0000040000057882 */ /* 0x000fe40000000000 */
[----:B------:R-:W-:-:S06]  /*2dd0*/  ULEA UR37, UR37, UR5, 0x18 ;  /* 0x0000000525257291 */ /* 0x000fcc000f8ec0ff */
[----:B---3--:R-:W1:Y:S02]  /*2de0*/  LDS.U8 R2, [UR4+0x1c] ;  /* 0x00001c04ff027984 */ /* 0x008e640008000000 */
[----:B-1----:R-:W-:-:S13]  /*2df0*/  ISETP.NE.AND P0, PT, R2, RZ, PT ;  /* 0x000000ff0200720c */ /* 0x002fda0003f05270 */
[----:B------:R-:W-:Y:S05]  /*2e00*/  @P0 BRA `(.L_x_53) ;  /* 0x0000000000580947 */ /* 0x000fea0003800000 */
[----:B------:R-:W-:-:S13]  /*2e10*/  ELECT P0, URZ, PT ;  /* 0x0000000000ff782f */ /* 0x000fda0003800000 */
[----:B------:R-:W-:Y:S05]  /*2e20*/  @!P0 BRA `(.L_x_54) ;  /* 0x0000000000608947 */ /* 0x000fea0003800000 */
[----:B------:R-:W-:Y:S01]  /*2e30*/  UMOV UR5, 0x10 ;  /* 0x0000001000057882 */ /* 0x000fe20000000000 */
[----:B------:R-:W-:Y:S01]  /*2e40*/  HFMA2 R2, -RZ, RZ, 0, 5.9604644775390625e-08 ;  /* 0x00000001ff027431 */ /* 0x000fe200000001ff */
[----:B------:R-:W-:-:S03]  /*2e50*/  MOV R3, 0xffff ;  /* 0x0000ffff00037802 */ /* 0x000fc60000000f00 */
[----:B------:R-:W-:Y:S04]  /*2e60*/  DEPBAR.LE SB1, 0x36 ;  /* 0x00009d800000791a */ /* 0x000fe80000000000 */
[----:B------:R-:W1:Y:S02]  /*2e70*/  UTCATOMSWS.FIND_AND_SET.ALIGN UP0, UR5, UR5 ;  /* 0x00000005000575e3 */ /* 0x000e640008000800 */
[----:B-1----:R-:W-:Y:S01]  /*2e80*/  MOV R4, UR5 ;  /* 0x0000000500047c02 */ /* 0x002fe20008000f00 */
[----:B------:R-:W-:Y:S06]  /*2e90*/  BRA.U UP0, `(.L_x_55) ;  /* 0x0000000100187547 */ /* 0x000fec000b800000 */
.L_x_56:
[----:B------:R-:W-:Y:S05]  /*2ea0*/  NANOSLEEP 0x64 ;  /* 0x000000640000795d */ /* 0x000fea0003800000 */
[----:B------:R-:W-:-:S05]  /*2eb0*/  UMOV UR5, 0x10 ;  /* 0x0000001000057882 */ /* 0x000fca0000000000 */
[----:B------:R-:W-:Y:S04]  /*2ec0*/  DEPBAR.LE SB1, 0x36 ;  /* 0x00009d800000791a */ /* 0x000fe80000000000 */
[----:B------:R-:W1:Y:S02]  /*2ed0*/  UTCATOMSWS.FIND_AND_SET.ALIGN UP0, UR5, UR5 ;  /* 0x00000005000575e3 */ /* 0x000e640008000800 */
[----:B-1----:R-:W-:Y:S01]  /*2ee0*/  MOV R4, UR5 ;  /* 0x0000000500047c02 */ /* 0x002fe20008000f00 */
[----:B------:R-:W-:Y:S05]  /*2ef0*/  BRA.U !UP0, `(.L_x_56) ;  /* 0xfffffffd08e87547 */ /* 0x000fea000b83ffff */
.L_x_55:
[-C--:B------:R-:W-:Y:S02]  /*2f00*/  SHF.L.U32 R3, R3, R4.reuse, RZ ;  /* 0x0000000403037219 */ /* 0x080fe400000006ff */
[----:B------:R-:W-:Y:S01]  /*2f10*/  SHF.L.U32 R2, R2, R4, RZ ;  /* 0x0000000402027219 */ /* 0x000fe200000006ff */
[----:B------:R-:W-:Y:S02]  /*2f20*/  IMAD.SHL.U32 R4, R4, 0x20, RZ ;  /* 0x0000002004047824 */ /* 0x000fe400078e00ff */
[----:B------:R1:W-:Y:S04]  /*2f30*/  ATOMS.OR RZ, [UR4+0x14], R3 ;  /* 0x00001403ffff798c */ /* 0x0003e8000b000004 */
[----:B------:R1:W-:Y:S04]  /*2f40*/  ATOMS.OR RZ, [UR4+0x18], R2 ;  /* 0x00001802ffff798c */ /* 0x0003e8000b000004 */
[----:B------:R1:W-:Y:S01]  /*2f50*/  STS [UR37+0x180], R4 ;  /* 0x00018004ff007988 */ /* 0x0003e20008000825 */
[----:B------:R-:W-:Y:S05]  /*2f60*/  BRA `(.L_x_54) ;  /* 0x0000000000107947 */ /* 0x000fea0003800000 */
.L_x_53:
[----:B------:R-:W-:-:S05]  /*2f70*/  MOV R2, 0xffffffff ;  /* 0xffffffff00027802 */ /* 0x000fca0000000f00 */
[----:B------:R1:W-:Y:S02]  /*2f80*/  STS [UR37+0x180], R2 ;  /* 0x00018002ff007988 */ /* 0x0003e40008000825 */
[----:B-1----:R-:W-:Y:S02]  /*2f90*/  MOV R2, 0x2fb0 ;  /* 0x00002fb000027802 */ /* 0x002fe40000000f00 */
[----:B-----5:R-:W-:Y:S05]  /*2fa0*/  CALL.REL.NOINC `($__internal_1_$__cuda_sm10x_tcgen05_guardrail_trap_phase_invalid_during_alloc) ;  /* 0x00000064008c7944 */ /* 0x020fea0003c00000 */
.L_x_54:
[----:B------:R-:W-:Y:S05]  /*2fb0*/  WARPSYNC.ALL ;  /* 0x0000000000007948 */ /* 0x000fea0003800000 */
[----:B------:R-:W2:Y:S01]  /*2fc0*/  S2UR UR4, SR_CgaCtaId ;  /* 0x00000000000479c3 */ /* 0x000ea20000008800 */
[----:B------:R-:W-:Y:S01]  /*2fd0*/  UMOV UR5, 0x400 ;  /* 0x0000040000057882 */ /* 0x000fe20000000000 */
[----:B------:R-:W-:-:S06]  /*2fe0*/  NOP ;  /* 0x0000000000007918 */ /* 0x000fcc0000000000 */
[----:B------:R-:W-:Y:S06]  /*2ff0*/  BAR.ARV 0x6, 0xa0 ;  /* 0x0182800000007b1d */ /* 0x000fec0000002000 */
[----:B------:R-:W-:Y:S01]  /*3000*/  LOP3.LUT R0, R0, 0xffff, RZ, 0xc0, !PT ;  /* 0x0000ffff00007812 */ /* 0x000fe200078ec0ff */
[----:B------:R-:W-:Y:S01]  /*3010*/  UISETP.LT.AND UP0, UPT, UR23, 0x1, UPT ;  /* 0x000000011700788c */ /* 0x000fe2000bf01270 */
[----:B------:R-:W-:Y:S01]  /*3020*/  IMAD.MOV.U32 R11, RZ, RZ, 0x1 ;  /* 0x00000001ff0b7424 */ /* 0x000fe200078e00ff */
[----:B------:R-:W-:Y:S02]  /*3030*/  CS2R R8, SRZ ;  /* 0x0000000000087805 */ /* 0x000fe4000001ff00 */
[----:B------:R-:W-:Y:S01]  /*3040*/  R2UR UR8, R0 ;  /* 0x00000000000872ca */ /* 0x000fe200000e0000 */
[----:B------:R-:W-:Y:S01]  /*3050*/  USEL UR9, UR23, 0x1, !UP0 ;  /* 0x0000000117097887 */ /* 0x000fe2000c000000 */
[----:B------:R-:W-:Y:S01]  /*3060*/  IMAD.MOV.U32 R10, RZ, RZ, RZ ;  /* 0x000000ffff0a7224 */ /* 0x000fe200078e00ff */
[----:B------:R-:W-:Y:S01]  /*3070*/  UMOV UR18, URZ ;  /* 0x000000ff00127c82 */ /* 0x000fe20008000000 */
[----:B------:R-:W-:Y:S01]  /*3080*/  UMOV UR17, URZ ;  /* 0x000000ff00117c82 */ /* 0x000fe20008000000 */
[----:B------:R-:W-:-:S02]  /*3090*/  UIADD3 UR9, UPT, UPT, -UR9, URZ, URZ ;  /* 0x000000ff09097290 */ /* 0x000fc4000fffe1ff */
[----:B--2---:R-:W-:Y:S01]  /*30a0*/  ULEA UR4, UR4, UR5, 0x18 ;  /* 0x0000000504047291 */ /* 0x004fe2000f8ec0ff */
[----:B------:R-:W2:Y:S03]  /*30b0*/  LDCU UR5, c[0x0][0x38c] ;  /* 0x00007180ff0577ac */ /* 0x000ea60008000800 */
[----:B------:R-:W-:Y:S02]  /*30c0*/  UIADD3 UR10, UPT, UPT, UR4, 0x8400, URZ ;  /* 0x00008400040a7890 */ /* 0x000fe4000fffe0ff */
[----:B------:R-:W-:-:S03]  /*30d0*/  UIADD3 UR11, UPT, UPT, UR4, 0x1c400, URZ ;  /* 0x0001c400040b7890 */ /* 0x000fc6000fffe0ff */
[----:B-1----:R-:W1:Y:S01]  /*30e0*/  LDS R2, [UR4+0x180] ;  /* 0x00018004ff027984 */ /* 0x002e620008000800 */
[----:B------:R-:W-:Y:S02]  /*30f0*/  UIADD3 UR12, UPT, UPT, UR4, 0x30400, URZ ;  /* 0x00030400040c7890 */ /* 0x000fe4000fffe0ff */
[----:B------:R-:W-:Y:S02]  /*3100*/  USHF.R.U32.HI UR10, URZ, 0x4, UR10 ;  /* 0x00000004ff0a7899 */ /* 0x000fe4000801160a */
[----:B------:R-:W-:Y:S02]  /*3110*/  USHF.R.U32.HI UR11, URZ, 0x4, UR11 ;  /* 0x00000004ff0b7899 */ /* 0x000fe4000801160b */
[----:B------:R-:W-:Y:S02]  /*3120*/  USHF.R.U32.HI UR12, URZ, 0x4, UR12 ;  /* 0x00000004ff0c7899 */ /* 0x000fe4000801160c */
[----:B------:R-:W-:Y:S02]  /*3130*/  ULOP3.LUT UR10, UR10, 0x3fff, URZ, 0xc0, !UPT ;  /* 0x00003fff0a0a7892 */ /* 0x000fe4000f8ec0ff */
[----:B------:R-:W-:-:S02]  /*3140*/  ULOP3.LUT UR11, UR11, 0x3fff, URZ, 0xc0, !UPT ;  /* 0x00003fff0b0b7892 */ /* 0x000fc4000f8ec0ff */
[----:B------:R-:W-:Y:S02]  /*3150*/  ULOP3.LUT UR12, UR12, 0x3fff, URZ, 0xc0, !UPT ;  /* 0x00003fff0c0c7892 */ /* 0x000fe4000f8ec0ff */
[----:B------:R-:W-:Y:S02]  /*3160*/  ULOP3.LUT UR10, UR10, 0x10000, URZ, 0xfc, !UPT ;  /* 0x000100000a0a7892 */ /* 0x000fe4000f8efcff */
[----:B------:R-:W-:Y:S02]  /*3170*/  ULOP3.LUT UR11, UR11, 0x10000, URZ, 0xfc, !UPT ;  /* 0x000100000b0b7892 */ /* 0x000fe4000f8efcff */
[----:B------:R-:W-:Y:S02]  /*3180*/  ULOP3.LUT UR12, UR12, 0x10000, URZ, 0xfc, !UPT ;  /* 0x000100000c0c7892 */ /* 0x000fe4000f8efcff */
[----:B--2---:R-:W-:Y:S01]  /*3190*/  UISETP.GE.AND UP0, UPT, UR5, 0x1, UPT ;  /* 0x000000010500788c */ /* 0x004fe2000bf06270 */
[----:B------:R-:W-:Y:S01]  /*31a0*/  UMOV UR25, 0x8100014 ;  /* 0x0810001400197882 */ /* 0x000fe20000000000 */
[----:B------:R-:W-:Y:S01]  /*31b0*/  UMOV UR21, 0x8100014 ;  /* 0x0810001400157882 */ /* 0x000fe20000000000 */
[----:B-1----:R-:W-:-:S13]  /*31c0*/  R2UR UR19, R2 ;  /* 0x00000000021372ca */ /* 0x002fda00000e0000 */
[----:B------:R-:W-:Y:S02]  /*31d0*/  UIADD3 UR24, UPT, UPT, UR19, 0x80, URZ ;  /* 0x0000008013187890 */ /* 0x000fe4000fffe0ff */
[----:B------:R-:W-:-:S12]  /*31e0*/  UIADD3 UR20, UPT, UPT, UR19, 0x82, URZ ;  /* 0x0000008213147890 */ /* 0x000fd8000fffe0ff */
.L_x_63:
[----:B------:R-:W-:Y:S02]  /*31f0*/  LEA R0, R10, UR4, 0x3 ;  /* 0x000000040a007c11 */ /* 0x000fe4000f8e18ff */
[----:B------:R-:W-:Y:S02]  /*3200*/  SHF.L.U32 R5, R9, 0x1f, RZ ;  /* 0x0000001f09057819 */ /* 0x000fe400000006ff */
[----:B------:R-:W-:Y:S01]  /*3210*/  PLOP3.LUT P0, PT, PT, PT, UP0, 0x80, 0x8 ;  /* 0x000000000008781c */ /* 0x000fe20003f0f008 */
[----:B------:R-:W-:Y:S01]  /*3220*/  VIADD R3, R0, 0x100 ;  /* 0x0000010000037836 */ /* 0x000fe20000000000 */
[----:B-1----:R-:W1:Y:S02]  /*3230*/  SYNCS.PHASECHK.TRANS64.TRYWAIT P1, [R0+URZ+0xf0], R5 ;  /* 0x0000f005000075a7 */ /* 0x002e6400080211ff */
[----:B-1-3--:R-:W-:Y:S09]  /*3240*/  @!P1 BRA `(.L_x_57) ;  /* 0x0000005c00149947 */ /* 0x00aff20003800000 */
.L_x_159:
[----:B------:R-:W-:Y:S01]  /*3250*/  LEA R4, R10, UR4, 0x4 ;  /* 0x000000040a047c11 */ /* 0x000fe2000f8e20ff */
[----:B------:R-:W-:Y:S01]  /*3260*/  @UP0 ULEA UR5, UR17, UR4, 0x3 ;  /* 0x0000000411050291 */ /* 0x000fe2000f8e18ff */
[----:B------:R-:W-:Y:S01]  /*3270*/  PLOP3.LUT P2, PT, PT, PT, PT, 0x80, 0x8 ;  /* 0x000000000008781c */ /* 0x000fe20003f4f070 */
[----:B------:R-:W-:Y:S01]  /*3280*/  ULEA UR6, UR18, UR4, 0x3 ;  /* 0x0000000412067291 */ /* 0x000fe2000f8e18ff */
[----:B------:R-:W-:Y:S01]  /*3290*/  PRMT R3, RZ, 0x654, R3 ;  /* 0x00000654ff037816 */ /* 0x000fe20000000003 */
[----:B------:R-:W-:Y:S01]  /*32a0*/  ULEA UR7, UR18, UR19, 0x6 ;  /* 0x0000001312077291 */ /* 0x000fe2000f8e30ff */
[----:B-1----:R-:W1:Y:S01]  /*32b0*/  LDS.128 R4, [R4+0x160] ;  /* 0x0001600004047984 */ /* 0x002e620000000c00 */
[----:B------:R-:W-:Y:S02]  /*32c0*/  @P0 SHF.L.U32 R2, R8, 0x1f, RZ ;  /* 0x0000001f08020819 */ /* 0x000fe400000006ff */
[----:B------:R-:W-:Y:S01]  /*32d0*/  SHF.L.U32 R0, R11, 0x1f, RZ ;  /* 0x0000001f0b007819 */ /* 0x000fe200000006ff */
[----:B------:R-:W-:Y:S01]  /*32e0*/  @!PT LDS RZ, [RZ] ;  /* 0x00000000fffff984 */ /* 0x000fe20000000800 */
[----:B------:R-:W-:Y:S01]  /*32f0*/  @!PT LDS RZ, [RZ] ;  /* 0x00000000fffff984 */ /* 0x000fe20000000800 */
[----:B------:R-:W-:Y:S01]  /*3300*/  @!PT LDS RZ, [RZ] ;  /* 0x00000000fffff984 */ /* 0x000fe20000000800 */
[----:B------:R-:W-:Y:S01]  /*3310*/  @!PT LDS RZ, [RZ] ;  /* 0x00000000fffff984 */ /* 0x000fe20000000800 */
[----:B------:R2:W-:Y:S06]  /*3320*/  MEMBAR.ALL.CTA ;  /* 0x0000000000007992 */ /* 0x0005ec0000008000 */
[----:B--2---:R-:W2:Y:S02]  /*3330*/  FENCE.VIEW.ASYNC.S ;  /* 0x00000000000073c6 */ /* 0x004ea40000000000 */
[----:B--2---:R2:W-:Y:S01]  /*3340*/  SYNCS.ARRIVE.TRANS64.RED.A1T0 RZ, [R3+URZ], RZ ;  /* 0x000000ff03ff79a7 */ /* 0x0045e200081004ff */
[----:B------:R2:W3:Y:S01]  /*3350*/  @P0 SYNCS.PHASECHK.TRANS64.TRYWAIT P2, [UR5], R2 ;  /* 0x00000002ff0005a7 */ /* 0x0004e20008041105 */
[----:B-1----:R-:W-:Y:S01]  /*3360*/  LOP3.LUT P1, RZ, R6, 0x1, RZ, 0xc0, !PT ;  /* 0x0000000106ff7812 */ /* 0x002fe2000782c0ff */
[----:B------:R-:W1:Y:S02]  /*3370*/  SYNCS.PHASECHK.TRANS64.TRYWAIT P0, [UR6+0x120], R0 ;  /* 0x00012000ff0075a7 */ /* 0x000e640008001106 */
[----:B-123--:R-:W-:Y:S10]  /*3380*/  @!P0 BRA `(.L_x_58) ;  /* 0x0000005800d88947 */ /* 0x00eff40003800000 */
.L_x_161:
[----:B------:R-:W-:Y:S01]  /*3390*/  IADD3 R10, PT, PT, R10, 0x1, RZ ;  /* 0x000000010a0a7810 */ /* 0x000fe20007ffe0ff */
[----:B------:R-:W-:Y:S06]  /*33a0*/  BRA.U !UP0, `(.L_x_59) ;  /* 0x0000000108a87547 */ /* 0x000fec000b800000 */
[----:B------:R-:W-:Y:S01]  /*33b0*/  UMOV UR16, URZ ;  /* 0x000000ff00107c82 */ /* 0x000fe20008000000 */
[----:B------:R-:W-:Y:S01]  /*33c0*/  UMOV UR15, UR9 ;  /* 0x00000009000f7c82 */ /* 0x000fe20008000000 */
[----:B------:R-:W-:Y:S01]  /*33d0*/  UMOV UR14, UR23 ;  /* 0x00000017000e7c82 */ /* 0x000fe20008000000 */
[----:B------:R-:W-:-:S05]  /*33e0*/  UMOV UR13, UR17 ;  /* 0x00000011000d7c82 */ /* 0x000fca0008000000 */
.L_x_62:
[----:B------:R-:W-:Y:S02]  /*33f0*/  UIADD3 UR15, UPT, UPT, UR15, 0x1, URZ ;  /* 0x000000010f0f7890 */ /* 0x000fe4000fffe0ff */
[----:B--2---:R-:W-:Y:S02]  /*3400*/  ULEA UR5, UR13, UR4, 0x3 ;  /* 0x000000040d057291 */ /* 0x004fe4000f8e18ff */
[----:B------:R-:W-:Y:S01]  /*3410*/  UISETP.NE.AND UP1, UPT, UR15, URZ, UPT ;  /* 0x000000ff0f00728c */ /* 0x000fe2000bf25270 */
[----:B---3--:R-:W-:Y:S10]  /*3420*/  @P2 BRA `(.L_x_60) ;  /* 0x00000000000c2947 */ /* 0x008ff40003800000 */
[----:B-1----:R-:W-:Y:S04]  /*3430*/  SHF.L.U32 R3, R8, 0x1f, RZ ;  /* 0x0000001f08037819 */ /* 0x002fe800000006ff */
[----:B------:R-:W1:Y:S02]  /*3440*/  SYNCS.PHASECHK.TRANS64.TRYWAIT P0, [UR5], R3 ;  /* 0x00000003ff0075a7 */ /* 0x000e640008001105 */
[----:B-1----:R-:W-:Y:S05]  /*3450*/  @!P0 BRA `(.L_x_61) ;  /* 0x0000005800bc8947 */ /* 0x002fea0003800000 */
.L_x_60:
[----:B------:R-:W-:Y:S01]  /*3460*/  UISETP.NE.AND UP2, UPT, UR14, 0x1, UPT ;  /* 0x000000010e00788c */ /* 0x000fe2000bf45270 */
[----:B------:R-:W-:Y:S01]  /*3470*/  PLOP3.LUT P2, PT, PT, PT, PT, 0x80, 0x8 ;  /* 0x000000000008781c */ /* 0x000fe20003f4f070 */
[----:B------:R-:W-:Y:S02]  /*3480*/  UIADD3 UR17, UPT, UPT, UR13, 0x1, URZ ;  /* 0x000000010d117890 */ /* 0x000fe4000fffe0ff */
[----:B------:R-:W-:Y:S02]  /*3490*/  ULEA UR28, UR13, UR11, 0x9 ;  /* 0x0000000b0d1c7291 */ /* 0x000fe4000f8e48ff */
[----:B------:R-:W-:Y:S01]  /*34a0*/  UISETP.NE.AND UP3, UPT, UR17, 0xa, UPT ;  /* 0x0000000a1100788c */ /* 0x000fe2000bf65270 */
[----:B------:R-:W-:Y:S01]  /*34b0*/  PLOP3.LUT P0, PT, PT, PT, UP2, 0x80, 0x8 ;  /* 0x000000000008781c */ /* 0x000fe20003f0f028 */
[----:B------:R-:W-:Y:S02]  /*34c0*/  ULEA UR30, UR13, UR12, 0x7 ;  /* 0x0000000c0d1e7291 */ /* 0x000fe4000f8e38ff */
[----:B------:R-:W-:Y:S02]  /*34d0*/  USEL UR26, URZ, 0x1, UP3 ;  /* 0x00000001ff1a7887 */ /* 0x000fe40009800000 */
[----:B------:R-:W-:Y:S02]  /*34e0*/  USEL UR17, UR17, URZ, UP3 ;  /* 0x000000ff11117287 */ /* 0x000fe40009800000 */
[----:B------:R-:W-:Y:S02]  /*34f0*/  UIADD3 UR34, UPT, UPT, UR28, 0x4, URZ ;  /* 0x000000041c227890 */ /* 0x000fe4000fffe0ff */
[----:B------:R-:W-:Y:S01]  /*3500*/  @UP2 ULEA UR22, UR17, UR4, 0x3 ;  /* 0x0000000411162291 */ /* 0x000fe2000f8e18ff */
[----:B------:R-:W-:Y:S01]  /*3510*/  LOP3.LUT R8, R8, UR26, RZ, 0x3c, !PT ;  /* 0x0000001a08087c12 */ /* 0x000fe2000f8e3cff */
[----:B------:R-:W-:Y:S02]  /*3520*/  ULEA UR26, UR13, UR10, 0x9 ;  /* 0x0000000a0d1a7291 */ /* 0x000fe4000f8e48ff */
[----:B------:R-:W-:Y:S01]  /*3530*/  UISETP.NE.U32.AND UP2, UPT, UR16, URZ, UPT ;  /* 0x000000ff1000728c */ /* 0x000fe2000bf45070 */
[----:B-1----:R-:W-:Y:S01]  /*3540*/  @P0 SHF.L.U32 R0, R8, 0x1f, RZ ;  /* 0x0000001f08000819 */ /* 0x002fe200000006ff */
[----:B------:R-:W-:Y:S02]  /*3550*/  UIADD3 UR32, UPT, UPT, UR26, 0x2, URZ ;  /* 0x000000021a207890 */ /* 0x000fe4000fffe0ff */
[----:B------:R-:W-:Y:S01]  /*3560*/  UIADD3 UR5, UPT, UPT, UR5, 0x50, URZ ;  /* 0x0000005005057890 */ /* 0x000fe2000fffe0ff */
[----:B------:R2:W3:Y:S01]  /*3570*/  @P0 SYNCS.PHASECHK.TRANS64.TRYWAIT P2, [UR22], R0 ;  /* 0x00000000ff0005a7 */ /* 0x0004e20008041116 */
[----:B------:R-:W-:Y:S01]  /*3580*/  UIADD3 UR14, UPT, UPT, UR14, -0x1, URZ ;  /* 0xffffffff0e0e7890 */ /* 0x000fe2000fffe0ff */
[----:B------:R-:W-:Y:S01]  /*3590*/  UMOV UR31, 0x4008 ;  /* 0x00004008001f7882 */ /* 0x000fe20000000000 */
[----:B------:R-:W-:Y:S01]  /*35a0*/  UMOV UR29, 0x40004040 ;  /* 0x40004040001d7882 */ /* 0x000fe20000000000 */
[----:B------:R2:W-:Y:S01]  /*35b0*/  UTCCP.T.S.128dp128bit tmem[UR19+0x80], gdesc[UR30] ;  /* 0x0000801e130079e7 */ /* 0x0005e20008180000 */
[----:B------:R-:W-:Y:S01]  /*35c0*/  UMOV UR27, 0x80004020 ;  /* 0x80004020001b7882 */ /* 0x000fe20000000000 */
[----:B------:R-:W-:Y:S01]  /*35d0*/  UMOV UR35, 0x40004040 ;  /* 0x4000404000237882 */ /* 0x000fe20000000000 */
[----:B------:R2:W-:Y:S01]  /*35e0*/  UTCQMMA gdesc[UR26], gdesc[UR28], tmem[UR7], tmem[UR24], idesc[UR25], UP2 ;  /* 0x00ff181c1a0075ea */ /* 0x0005e20009000307 */
[----:B------:R-:W-:Y:S01]  /*35f0*/  UMOV UR33, 0x80004020 ;  /* 0x8000402000217882 */ /* 0x000fe20000000000 */
[----:B------:R-:W-:Y:S01]  /*3600*/  UMOV UR16, 0x1 ;  /* 0x0000000100107882 */ /* 0x000fe20000000000 */
[----:B------:R2:W-:Y:S01]  /*3610*/  UTCQMMA gdesc[UR32], gdesc[UR34], tmem[UR7], tmem[UR20], idesc[UR21], UPT ;  /* 0x00ff1422200075ea */ /* 0x0005e2000b800307 */
[----:B------:R2:W-:Y:S01]  /*3620*/  UTCBAR.MULTICAST [UR5], URZ, UR8 ;  /* 0x000000ff050073e9 */ /* 0x0005e20008000808 */
[----:B------:R-:W-:Y:S01]  /*3630*/  UMOV UR13, UR17 ;  /* 0x00000011000d7c82 */ /* 0x000fe20008000000 */
[----:B------:R-:W-:Y:S05]  /*3640*/  BRA.U UP1, `(.L_x_62) ;  /* 0xfffffffd01687547 */ /* 0x000fea000b83ffff */
.L_x_59:
[----:B------:R-:W-:Y:S01]  /*3650*/  UIADD3 UR18, UPT, UPT, UR18, 0x1, URZ ;  /* 0x0000000112127890 */ /* 0x000fe2000fffe0ff */
[C---:B------:R-:W-:Y:S01]  /*3660*/  ISETP.NE.AND P0, PT, R10.reuse, 0x2, PT ;  /* 0x000000020a00780c */ /* 0x040fe20003f05270 */
[----:B------:R-:W-:Y:S02]  /*3670*/  UIADD3 UR6, UPT, UPT, UR6, 0x110, URZ ;  /* 0x0000011006067890 */ /* 0x000fe4000fffe0ff */
[----:B------:R-:W-:Y:S01]  /*3680*/  UISETP.NE.AND UP1, UPT, UR18, 0x2, UPT ;  /* 0x000000021200788c */ /* 0x000fe2000bf25270 */
[----:B-12---:R-:W-:Y:S02]  /*3690*/  SEL R0, RZ, 0x1, P0 ;  /* 0x00000001ff007807 */ /* 0x006fe40000000000 */
[----:B------:R-:W-:Y:S01]  /*36a0*/  SEL R10, R10, RZ, P0 ;  /* 0x000000ff0a0a7207 */ /* 0x000fe20000000000 */
[----:B------:R-:W-:Y:S01]  /*36b0*/  USEL UR5, URZ, 0x1, UP1 ;  /* 0x00000001ff057887 */ /* 0x000fe20008800000 */
[----:B------:R-:W-:Y:S01]  /*36c0*/  LOP3.LUT R9, R9, R0, RZ, 0x3c, !PT ;  /* 0x0000000009097212 */ /* 0x000fe200078e3cff */
[----:B------:R-:W-:Y:S01]  /*36d0*/  USEL UR18, UR18, URZ, UP1 ;  /* 0x000000ff12127287 */ /* 0x000fe20008800000 */
[----:B------:R1:W-:Y:S03]  /*36e0*/  UTCBAR [UR6], URZ ;  /* 0x000000ff060073e9 */ /* 0x0003e600080000ff */
[----:B------:R-:W-:Y:S01]  /*36f0*/  LOP3.LUT R11, R11, UR5, RZ, 0x3c, !PT ;  /* 0x000000050b0b7c12 */ /* 0x000fe2000f8e3cff */
[----:B------:R-:W-:Y:S07]  /*3700*/  @P1 BRA `(.L_x_63) ;  /* 0xfffffff800b81947 */ /* 0x000fee000383ffff */
[----:B------:R-:W2:Y:S01]  /*3710*/  S2UR UR5, SR_CgaCtaId ;  /* 0x00000000000579c3 */ /* 0x000ea20000008800 */
[----:B------:R-:W-:Y:S01]  /*3720*/  ELECT P0, URZ, PT ;  /* 0x0000000000ff782f */ /* 0x000fe20003800000 */
[----:B------:R-:W-:Y:S01]  /*3730*/  IMAD.MOV.U32 R0, RZ, RZ, 0x1 ;  /* 0x00000001ff007424 */ /* 0x000fe200078e00ff */
[----:B------:R-:W-:Y:S01]  /*3740*/  UIADD3 UR4, UPT, UPT, UR4, 0x120, URZ ;  /* 0x0000012004047890 */ /* 0x000fe2000fffe0ff */
[----:B------:R-:W-:Y:S01]  /*3750*/  SHF.L.U32 R3, R11, 0x1f, RZ ;  /* 0x0000001f0b037819 */ /* 0x000fe200000006ff */
[----:B-1----:R-:W-:-:S03]  /*3760*/  UMOV UR6, 0x40 ;  /* 0x0000004000067882 */ /* 0x002fc60000000000 */
[----:B------:R-:W-:Y:S01]  /*3770*/  UVIRTCOUNT.DEALLOC.SMPOOL 0x80 ;  /* 0x000000800000784c */ /* 0x000fe20000000000 */
[----:B--2---:R-:W-:Y:S02]  /*3780*/  ULEA UR5, UR5, UR6, 0x18 ;  /* 0x0000000605057291 */ /* 0x004fe4000f8ec0ff */
[----:B------:R-:W-:-:S07]  /*3790*/  ULEA UR6, UR18, UR4, 0x3 ;  /* 0x0000000412067291 */ /* 0x000fce000f8e18ff */
[----:B------:R1:W-:Y:S02]  /*37a0*/  @P0 STS.U8 [UR5+0x1c], R0 ;  /* 0x00001c00ff000988 */ /* 0x0003e40008000005 */
[----:B------:R-:W2:Y:S02]  /*37b0*/  SYNCS.PHASECHK.TRANS64.TRYWAIT P0, [UR6], R3 ;  /* 0x00000003ff0075a7 */ /* 0x000ea40008001106 */
[----:B-12---:R-:W-:Y:S05]  /*37c0*/  @!P0 BRA `(.L_x_64) ;  /* 0x0000005400f88947 */ /* 0x006fea0003800000 */
.L_x_164:
[----:B------:R-:W-:-:S04]  /*37d0*/  UIADD3 UR7, UPT, UPT, UR18, 0x1, URZ ;  /* 0x0000000112077890 */ /* 0x000fc8000fffe0ff */
[----:B------:R-:W-:-:S04]  /*37e0*/  UISETP.NE.AND UP0, UPT, UR7, 0x2, UPT ;  /* 0x000000020700788c */ /* 0x000fc8000bf05270 */
[----:B------:R-:W-:Y:S02]  /*37f0*/  USEL UR6, URZ, 0x1, UP0 ;  /* 0x00000001ff067887 */ /* 0x000fe40008000000 */
[----:B------:R-:W-:-:S04]  /*3800*/  USEL UR7, UR7, URZ, UP0 ;  /* 0x000000ff07077287 */ /* 0x000fc80008000000 */
[----:B------:R-:W-:Y:S01]  /*3810*/  ULEA UR7, UR7, UR4, 0x3 ;  /* 0x0000000407077291 */ /* 0x000fe2000f8e18ff */
[----:B-1----:R-:W-:-:S04]  /*3820*/  LOP3.LUT R3, R11, UR6, RZ, 0x3c, !PT ;  /* 0x000000060b037c12 */ /* 0x002fc8000f8e3cff */
[----:B------:R-:W-:-:S04]  /*3830*/  SHF.L.U32 R3, R3, 0x1f, RZ ;  /* 0x0000001f03037819 */ /* 0x000fc800000006ff */
[----:B------:R-:W1:Y:S02]  /*3840*/  SYNCS.PHASECHK.TRANS64.TRYWAIT P0, [UR7], R3 ;  /* 0x00000003ff0075a7 */ /* 0x000e640008001107 */
[----:B-1----:R-:W-:Y:S05]  /*3850*/  @!P0 BRA `(.L_x_65) ;  /* 0x0000005400ec8947 */ /* 0x002fea0003800000 */
.L_x_166:
[----:B------:R-:W-:Y:S01]  /*3860*/  NOP ;  /* 0x0000000000007918 */ /* 0x000fe20000000000 */
[----:B-1----:R-:W1:Y:S01]  /*3870*/  LDS R0, [UR5+0x14] ;  /* 0x00001405ff007984 */ /* 0x002e620008000800 */
[----:B------:R-:W-:Y:S01]  /*3880*/  ULOP3.LUT UR6, UR19, 0xffff, URZ, 0xc0, !UPT ;  /* 0x0000ffff13067892 */ /* 0x000fe2000f8ec0ff */
[----:B------:R-:W-:Y:S01]  /*3890*/  UMOV UR8, 0xffff ;  /* 0x0000ffff00087882 */ /* 0x000fe20000000000 */
[----:B------:R-:W-:Y:S02]  /*38a0*/  UMOV UR4, 0x1 ;  /* 0x0000000100047882 */ /* 0x000fe40000000000 */
[----:B------:R-:W-:-:S04]  /*38b0*/  USHF.R.U32.HI UR6, URZ, 0x5, UR6 ;  /* 0x00000005ff067899 */ /* 0x000fc80008011606 */
[----:B------:R-:W-:Y:S02]  /*38c0*/  USHF.L.U32 UR8, UR8, UR6, URZ ;  /* 0x0000000608087299 */ /* 0x000fe400080006ff */
[----:B------:R-:W-:-:S04]  /*38d0*/  USHF.L.U32 UR4, UR4, UR6, URZ ;  /* 0x0000000604047299 */ /* 0x000fc800080006ff */
[----:B-1----:R-:W-:-:S04]  /*38e0*/  LOP3.LUT R0, R0, UR8, RZ, 0xc0, !PT ;  /* 0x0000000800007c12 */ /* 0x002fc8000f8ec0ff */
[----:B------:R-:W-:-:S13]  /*38f0*/  ISETP.NE.AND P0, PT, R0, UR8, PT ;  /* 0x0000000800007c0c */ /* 0x000fda000bf05270 */
[----:B------:R-:W-:Y:S05]  /*3900*/  @P0 BRA `(.L_x_66) ;  /* 0x0000000000580947 */ /* 0x000fea0003800000 */
[----:B------:R-:W1:Y:S02]  /*3910*/  LDS R0, [UR5+0x18] ;  /* 0x00001805ff007984 */ /* 0x000e640008000800 */
[----:B-1----:R-:W-:-:S04]  /*3920*/  LOP3.LUT R0, R0, UR4, RZ, 0xc0, !PT ;  /* 0x0000000400007c12 */ /* 0x002fc8000f8ec0ff */
[----:B------:R-:W-:-:S13]  /*3930*/  ISETP.NE.AND P0, PT, R0, UR4, PT ;  /* 0x0000000400007c0c */ /* 0x000fda000bf05270 */
[----:B------:R-:W-:Y:S05]  /*3940*/  @P0 BRA `(.L_x_67) ;  /* 0x00000000003c0947 */ /* 0x000fea0003800000 */
[----:B------:R-:W1:Y:S01]  /*3950*/  S2R R2, SR_LANEID ;  /* 0x0000000000027919 */ /* 0x000e620000000000 */
[----:B------:R-:W-:Y:S01]  /*3960*/  ULOP3.LUT UR8, URZ, UR8, URZ, 0x33, !UPT ;  /* 0x00000008ff087292 */ /* 0x000fe2000f8e33ff */
[----:B------:R-:W-:Y:S01]  /*3970*/  LOP3.LUT R4, RZ, UR4, RZ, 0x33, !PT ;  /* 0x00000004ff047c12 */ /* 0x000fe2000f8e33ff */
[----:B------:R-:W-:Y:S02]  /*3980*/  VOTEU.ANY UR7, UPT, PT ;  /* 0x0000000000077886 */ /* 0x000fe400038e0100 */
[----:B------:R-:W-:Y:S01]  /*3990*/  UFLO.U32 UR7, UR7 ;  /* 0x00000007000772bd */ /* 0x000fe200080e0000 */
[----:B------:R-:W2:Y:S01]  /*39a0*/  REDUX UR4, R4 ;  /* 0x00000000040473c4 */ /* 0x000ea20000000000 */
[----:B------:R-:W-:-:S06]  /*39b0*/  IMAD.U32 R0, RZ, RZ, UR8 ;  /* 0x00000008ff007e24 */ /* 0x000fcc000f8e00ff */
[----:B------:R4:W-:Y:S01]  /*39c0*/  UTCATOMSWS.AND URZ, UR8 ;  /* 0x0000000800ff79e3 */ /* 0x0009e20008000000 */
[----:B------:R-:W3:Y:S01]  /*39d0*/  REDUX UR6, R0 ;  /* 0x00000000000673c4 */ /* 0x000ee20000000000 */
[----:B-1----:R-:W-:Y:S01]  /*39e0*/  ISETP.EQ.U32.AND P0, PT, R2, UR7, PT ;  /* 0x0000000702007c0c */ /* 0x002fe2000bf02070 */
[----:B--2---:R-:W-:Y:S01]  /*39f0*/  IMAD.U32 R2, RZ, RZ, UR4 ;  /* 0x00000004ff027e24 */ /* 0x004fe2000f8e00ff */
[----:B---3--:R-:W-:-:S11]  /*3a00*/  MOV R3, UR6 ;  /* 0x0000000600037c02 */ /* 0x008fd60008000f00 */
[----:B------:R4:W-:Y:S04]  /*3a10*/  @P0 ATOMS.AND RZ, [UR5+0x14], R3 ;  /* 0x00001403ffff098c */ /* 0x0009e8000a800005 */
[----:B------:R4:W-:Y:S01]  /*3a20*/  @P0 ATOMS.AND RZ, [UR5+0x18], R2 ;  /* 0x00001802ffff098c */ /* 0x0009e2000a800005 */
[----:B------:R-:W-:Y:S05]  /*3a30*/  BRA `(.L_x_68) ;  /* 0x0000000000147947 */ /* 0x000fea0003800000 */
.L_x_67:
[----:B------:R-:W-:Y:S02]  /*3a40*/  MOV R2, 0x3a60 ;  /* 0x00003a6000027802 */ /* 0x000fe40000000f00 */
[----:B---3-5:R-:W-:Y:S05]  /*3a50*/  CALL.REL.NOINC `($__internal_0_$__cuda_sm10x_tcgen05_guardrail_trap_col_being_dealloced_not_returned_by_alloc) ;  /* 0x0000005800d47944 */ /* 0x028fea0003c00000 */
[----:B------:R-:W-:Y:S05]  /*3a60*/  BRA `(.L_x_68) ;  /* 0x0000000000087947 */ /* 0x000fea0003800000 */
.L_x_66:
[----:B------:R-:W-:Y:S02]  /*3a70*/  MOV R2, 0x3a90 ;  /* 0x00003a9000027802 */ /* 0x000fe40000000f00 */
[----:B---3-5:R-:W-:Y:S05]  /*3a80*/  CALL.REL.NOINC `($__internal_2_$__cuda_sm10x_tcgen05_guardrail_trap_unallocated_columns_being_dealloced) ;  /* 0x0000005800e07944 */ /* 0x028fea0003c00000 */
.L_x_68:
[----:B------:R-:W-:Y:S01]  /*3a90*/  NOP ;  /* 0x0000000000007918 */ /* 0x000fe20000000000 */
[----:B----4-:R-:W-:Y:S05]  /*3aa0*/  EXIT ;  /* 0x000000000000794d */ /* 0x010fea0003800000 */
.L_x_52:
[----:B------:R-:W-:Y:S05]  /*3ab0*/  BRA.U !UP0, `(.L_x_69) ;  /* 0x0000001508547547 */ /* 0x000fea000b800000 */
[----:B------:R-:W1:Y:S01]  /*3ac0*/  LDC R0, c[0x0][0xd30] ;  /* 0x00034c00ff007b82 */ /* 0x000e620000000800 */
[----:B------:R-:W-:Y:S01]  /*3ad0*/  UMOV UR4, 0x400 ;  /* 0x0000040000047882 */ /* 0x000fe20000000000 */
[----:B------:R-:W-:Y:S01]  /*3ae0*/  HFMA2 R34, -RZ, RZ, 0, 0 ;  /* 0x00000000ff227431 */ /* 0x000fe200000001ff */
[----:B------:R-:W-:Y:S01]  /*3af0*/  ULEA UR4, UR37, UR4, 0x18 ;  /* 0x0000000425047291 */ /* 0x000fe2000f8ec0ff */
[----:B------:R-:W-:Y:S01]  /*3b00*/  IMAD.MOV.U32 R37, RZ, RZ, 0x1 ;  /* 0x00000001ff257424 */ /* 0x000fe200078e00ff */
[----:B------:R-:W-:Y:S01]  /*3b10*/  UISETP.NE.AND UP0, UPT, UR8, 0x2, UPT ;  /* 0x000000020800788c */ /* 0x000fe2000bf05270 */
[----:B------:R-:W-:Y:S01]  /*3b20*/  IMAD.MOV.U32 R36, RZ, RZ, RZ ;  /* 0x000000ffff247224 */ /* 0x000fe200078e00ff */
[----:B------:R-:W-:Y:S01]  /*3b30*/  UIADD3 UR5, UPT, UPT, UR4, 0xb8, URZ ;  /* 0x000000b804057890 */ /* 0x000fe2000fffe0ff */
[----:B------:R-:W2:Y:S01]  /*3b40*/  LDC R27, c[0x0][0x370] ;  /* 0x0000dc00ff1b7b82 */ /* 0x000ea20000000800 */
[----:B-----5:R-:W-:Y:S01]  /*3b50*/  MOV R32, 0x2000 ;  /* 0x0000200000207802 */ /* 0x020fe20000000f00 */
[----:B------:R-:W-:-:S02]  /*3b60*/  UPLOP3.LUT UP1, UPT, UPT, UPT, UPT, 0x40, 0x4 ;  /* 0x000000000004789c */ /* 0x000fc40003f2e870 */
[----:B------:R-:W-:Y:S02]  /*3b70*/  USEL UR6, URZ, 0x1, UP0 ;  /* 0x00000001ff067887 */ /* 0x000fe40008000000 */
[----:B------:R-:W-:Y:S02]  /*3b80*/  UIADD3 UR57, UPT, UPT, UR4, 0xa0, URZ ;  /* 0x000000a004397890 */ /* 0x000fe4000fffe0ff */
[----:B------:R-:W4:Y:S01]  /*3b90*/  LDC R8, c[0x0][0xd0c] ;  /* 0x00034300ff087b82 */ /* 0x000f220000000800 */
[----:B------:R-:W-:Y:S02]  /*3ba0*/  UIADD3 UR49, UPT, UPT, UR4, 0xa8, URZ ;  /* 0x000000a804317890 */ /* 0x000fe4000fffe0ff */
[----:B------:R-:W-:Y:S02]  /*3bb0*/  UIADD3 UR41, UPT, UPT, UR4, 0xb0, URZ ;  /* 0x000000b004297890 */ /* 0x000fe4000fffe0ff */
[----:B------:R-:W-:-:S03]  /*3bc0*/  UPRMT UR5, UR37, 0x654, UR5 ;  /* 0x0000065425057896 */ /* 0x000fc60008000005 */
[----:B------:R-:W2:Y:S01]  /*3bd0*/  LDC R21, c[0x0][0xd20] ;  /* 0x00034800ff157b82 */ /* 0x000ea20000000800 */
[----:B-1----:R-:W-:-:S07]  /*3be0*/  ISETP.NE.AND P1, PT, R0, 0x1, PT ;  /* 0x000000010000780c */ /* 0x002fce0003f25270 */
[----:B------:R-:W1:Y:S08]  /*3bf0*/  LDC.64 R38, c[0x0][0x348] ;  /* 0x0000d200ff267b82 */ /* 0x000e700000000a00 */
[----:B------:R-:W1:Y:S08]  /*3c00*/  LDC.64 R18, c[0x0][0xa88] ;  /* 0x0002a200ff127b82 */ /* 0x000e700000000a00 */
[----:B------:R-:W1:Y:S08]  /*3c10*/  LDC.64 R24, c[0x0][0xd10] ;  /* 0x00034400ff187b82 */ /* 0x000e700000000a00 */
[----:B------:R-:W1:Y:S08]  /*3c20*/  LDC.64 R6, c[0x0][0xd18] ;  /* 0x00034600ff067b82 */ /* 0x000e700000000a00 */
[----:B------:R-:W1:Y:S08]  /*3c30*/  LDC.64 R4, c[0x0][0xd28] ;  /* 0x00034a00ff047b82 */ /* 0x000e700000000a00 */
[----:B------:R-:W1:Y:S08]  /*3c40*/  LDC.64 R22, c[0x0][0xa90] ;  /* 0x0002a400ff167b82 */ /* 0x000e700000000a00 */
[----:B--2-4-:R-:W1:Y:S02]  /*3c50*/  LDC R26, c[0x0][0x374] ;  /* 0x0000dd00ff1a7b82 */ /* 0x014e640000000800 */
.L_x_80:
[----:B------:R-:W-:Y:S02]  /*3c60*/  LEA R0, R36, UR4, 0x3 ;  /* 0x0000000424007c11 */ /* 0x000fe4000f8e18ff */
[----:B------:R-:W-:Y:S02]  /*3c70*/  SHF.L.U32 R3, R34, 0x1f, RZ ;  /* 0x0000001f22037819 */ /* 0x000fe400000006ff */
[----:B------:R-:W-:Y:S02]  /*3c80*/  LEA R28, R36, UR4, 0x4 ;  /* 0x00000004241c7c11 */ /* 0x000fe4000f8e20ff */
[----:B------:R-:W2:Y:S02]  /*3c90*/  SYNCS.PHASECHK.TRANS64.TRYWAIT P0, [R0+URZ+0xf0], R3 ;  /* 0x0000f003000075a7 */ /* 0x000ea400080011ff */
[----:B--2-4-:R-:W-:Y:S05]  /*3ca0*/  @!P0 BRA `(.L_x_70) ;  /* 0x0000005000f08947 */ /* 0x014fea0003800000 */
.L_x_167:
[----:B---3--:R-:W-:Y:S01]  /*3cb0*/  ISETP.GE.AND P0, PT, R2, 0x1, PT ;  /* 0x000000010200780c */ /* 0x008fe20003f06270 */
[----:B------:R-:W3:Y:S01]  /*3cc0*/  LDS.128 R28, [R28+0x160] ;  /* 0x000160001c1c7984 */ /* 0x000ee20000000c00 */
[----:B--2---:R-:W-:Y:S01]  /*3cd0*/  VIADD R0, R0, 0x100 ;  /* 0x0000010000007836 */ /* 0x004fe20000000000 */
[----:B------:R-:W-:Y:S01]  /*3ce0*/  @!PT LDS RZ, [RZ] ;  /* 0x00000000fffff984 */ /* 0x000fe20000000800 */
[----:B------:R-:W-:Y:S01]  /*3cf0*/  @!PT LDS RZ, [RZ] ;  /* 0x00000000fffff984 */ /* 0x000fe20000000800 */
[----:B------:R-:W-:Y:S01]  /*3d00*/  @!PT LDS RZ, [RZ] ;  /* 0x00000000fffff984 */ /* 0x000fe20000000800 */
[----:B------:R-:W-:Y:S01]  /*3d10*/  @!PT LDS RZ, [RZ] ;  /* 0x00000000fffff984 */ /* 0x000fe20000000800 */
[----:B------:R2:W-:Y:S06]  /*3d20*/  MEMBAR.ALL.CTA ;  /* 0x0000000000007992 */ /* 0x0005ec0000008000 */
[----:B--2---:R-:W2:Y:S01]  /*3d30*/  FENCE.VIEW.ASYNC.S ;  /* 0x00000000000073c6 */ /* 0x004ea20000000000 */
[----:B------:R-:W-:Y:S04]  /*3d40*/  PRMT R0, RZ, 0x654, R0 ;  /* 0x00000654ff007816 */ /* 0x000fe80000000000 */
[----:B--2---:R2:W-:Y:S01]  /*3d50*/  SYNCS.ARRIVE.TRANS64.RED.A1T0 RZ, [R0+URZ], RZ ;  /* 0x000000ff00ff79a7 */ /* 0x0045e200081004ff */
[----:B---3--:R-:W-:Y:S11]  /*3d60*/  LOP3.LUT P3, RZ, R30, 0x1, RZ, 0xc0, !PT ;  /* 0x000000011eff7812 */ /* 0x008ff6000786c0ff */
[----:B------:R-:W-:Y:S02]  /*3d70*/  @!UPT UIADD3 URZ, UPT, UPT, URZ, URZ, URZ ;  /* 0x000000fffffff290 */ /* 0x000fe4000fffe0ff */
[----:B------:R-:W-:Y:S02]  /*3d80*/  @P3 MOV R13, R28 ;  /* 0x0000001c000d3202 */ /* 0x000fe40000000f00 */
[----:B------:R-:W-:Y:S01]  /*3d90*/  @P3 LOP3.LUT R10, R29, 0xffff, RZ, 0xc0, !PT ;  /* 0x0000ffff1d0a3812 */ /* 0x000fe200078ec0ff */
[----:B--2---:R-:W-:Y:S06]  /*3da0*/  @!P0 BRA `(.L_x_71) ;  /* 0x0000000000a48947 */ /* 0x004fec0003800000 */
[----:B-1----:R-:W-:Y:S01]  /*3db0*/  IMAD.HI.U32 R42, R26, R7, RZ ;  /* 0x000000071a2a7227 */ /* 0x002fe200078e00ff */
[----:B------:R-:W-:Y:S02]  /*3dc0*/  ISETP.NE.AND P0, PT, R6, 0x1, PT ;  /* 0x000000010600780c */ /* 0x000fe40003f05270 */
[----:B------:R-:W-:Y:S01]  /*3dd0*/  ISETP.NE.AND P2, PT, R2, 0x1, PT ;  /* 0x000000010200780c */ /* 0x000fe20003f45270 */
[-C--:B------:R-:W-:Y:S01]  /*3de0*/  IMAD.HI.U32 R40, R27, R24.reuse, RZ ;  /* 0x000000181b287227 */ /* 0x080fe200078e00ff */
[----:B------:R-:W-:Y:S02]  /*3df0*/  SHF.R.U32.HI R41, RZ, R21, R42 ;  /* 0x00000015ff297219 */ /* 0x000fe4000001162a */
[----:B------:R-:W-:Y:S01]  /*3e00*/  ISETP.NE.AND P4, PT, R8, 0x1, PT ;  /* 0x000000010800780c */ /* 0x000fe20003f85270 */
[----:B------:R-:W-:Y:S01]  /*3e10*/  IMAD.HI.U32 R46, R10, R7, RZ ;  /* 0x000000070a2e7227 */ /* 0x000fe200078e00ff */
[----:B------:R-:W-:Y:S02]  /*3e20*/  SHF.R.U32.HI R40, RZ, R25, R40 ;  /* 0x00000019ff287219 */ /* 0x000fe40000011628 */
[----:B------:R-:W-:Y:S01]  /*3e30*/  SEL R3, R26, R41, !P0 ;  /* 0x000000291a037207 */ /* 0x000fe20004000000 */
[----:B------:R-:W-:Y:S01]  /*3e40*/  IMAD.HI.U32 R42, R13, R24, RZ ;  /* 0x000000180d2a7227 */ /* 0x000fe200078e00ff */
[----:B------:R-:W-:Y:S02]  /*3e50*/  SEL R11, R27, R40, !P4 ;  /* 0x000000281b0b7207 */ /* 0x000fe40006000000 */
[----:B------:R-:W-:Y:S01]  /*3e60*/  SHF.R.U32.HI R41, RZ, R21, R46 ;  /* 0x00000015ff297219 */ /* 0x000fe2000001162e */
[-C--:B------:R-:W-:Y:S01]  /*3e70*/  IMAD.HI.U32 R44, R3, R4.reuse, RZ ;  /* 0x00000004032c7227 */ /* 0x080fe200078e00ff */
[----:B------:R-:W-:Y:S02]  /*3e80*/  SHF.R.U32.HI R42, RZ, R25, R42 ;  /* 0x00000019ff2a7219 */ /* 0x000fe4000001162a */
[----:B------:R-:W-:Y:S01]  /*3e90*/  SEL R9, R10, R41, !P0 ;  /* 0x000000290a097207 */ /* 0x000fe20004000000 */
[-C--:B------:R-:W-:Y:S01]  /*3ea0*/  IMAD.HI.U32 R40, R11, R4.reuse, RZ ;  /* 0x000000040b287227 */ /* 0x080fe200078e00ff */
[-C--:B------:R-:W-:Y:S03]  /*3eb0*/  @P2 SHF.R.U32.HI R3, RZ, R5.reuse, R44 ;  /* 0x00000005ff032219 */ /* 0x080fe6000001162c */
[----:B------:R-:W-:Y:S01]  /*3ec0*/  IMAD.HI.U32 R16, R9, R4, RZ ;  /* 0x0000000409107227 */ /* 0x000fe200078e00ff */
[----:B------:R-:W-:Y:S03]  /*3ed0*/  @P2 SHF.R.U32.HI R11, RZ, R5, R40 ;  /* 0x00000005ff0b2219 */ /* 0x000fe60000011628 */
[C---:B------:R-:W-:Y:S01]  /*3ee0*/  IMAD R12, R2.reuse, R3, RZ ;  /* 0x00000003020c7224 */ /* 0x040fe200078e02ff */
[----:B------:R-:W-:Y:S01]  /*3ef0*/  SEL R3, R13, R42, !P4 ;  /* 0x0000002a0d037207 */ /* 0x000fe20006000000 */
[C---:B------:R-:W-:Y:S01]  /*3f00*/  IMAD R14, R2.reuse, R11, RZ ;  /* 0x0000000b020e7224 */ /* 0x040fe200078e02ff */
[----:B------:R-:W-:Y:S02]  /*3f10*/  SHF.R.U32.HI R16, RZ, R5, R16 ;  /* 0x00000005ff107219 */ /* 0x000fe40000011610 */
[C---:B------:R-:W-:Y:S02]  /*3f20*/  ISETP.GE.AND P0, PT, R9.reuse, R12, PT ;  /* 0x0000000c0900720c */ /* 0x040fe40003f06270 */
[----:B------:R-:W-:Y:S02]  /*3f30*/  SEL R17, R9, R16, !P2 ;  /* 0x0000001009117207 */ /* 0x000fe40005000000 */
[C---:B------:R-:W-:Y:S03]  /*3f40*/  ISETP.GE.OR P0, PT, R3.reuse, R14, P0 ;  /* 0x0000000e0300720c */ /* 0x040fe60000706670 */
[----:B------:R-:W-:Y:S04]  /*3f50*/  IMAD.MOV R15, RZ, RZ, -R17 ;  /* 0x000000ffff0f7224 */ /* 0x000fe800078e0a11 */
[----:B------:R-:W-:Y:S06]  /*3f60*/  IMAD R15, R2, R15, R9 ;  /* 0x0000000f020f7224 */ /* 0x000fec00078e0209 */
[C---:B------:R-:W-:Y:S05]  /*3f70*/  @!P0 IMAD.HI.U32 R12, R3.reuse, R4, RZ ;  /* 0x00000004030c8227 */ /* 0x040fea00078e00ff */
[----:B------:R-:W-:Y:S04]  /*3f80*/  @!P0 SHF.R.U32.HI R12, RZ, R5, R12 ;  /* 0x00000005ff0c8219 */ /* 0x000fe8000001160c */
[----:B------:R-:W-:Y:S01]  /*3f90*/  @!P0 SEL R0, R3, R12, !P2 ;  /* 0x0000000c03008207 */ /* 0x000fe20005000000 */
[----:B------:R-:W-:Y:S03]  /*3fa0*/  IMAD.MOV R12, RZ, RZ, -R3 ;  /* 0x000000ffff0c7224 */ /* 0x000fe600078e0a03 */
[----:B------:R-:W-:Y:S01]  /*3fb0*/  @!P0 IADD3 R16, PT, PT, R17, -R0, RZ ;  /* 0x8000000011108210 */ /* 0x000fe20007ffe0ff */
[----:B------:R-:W-:Y:S01]  /*3fc0*/  @!P0 IMAD R0, R11, R15, R0 ;  /* 0x0000000f0b008224 */ /* 0x000fe200078e0200 */
[----:B------:R-:W-:Y:S01]  /*3fd0*/  IADD3 R11, PT, PT, -R9, RZ, RZ ;  /* 0x000000ff090b7210 */ /* 0x000fe20007ffe1ff */
[----:B------:R-:W-:Y:S02]  /*3fe0*/  IMAD R13, R8, R12, R13 ;  /* 0x0000000c080d7224 */ /* 0x000fe400078e020d */
[----:B------:R-:W-:Y:S02]  /*3ff0*/  @!P0 IMAD R9, R16, R2, R3 ;  /* 0x0000000210098224 */ /* 0x000fe400078e0203 */
[----:B------:R-:W-:Y:S02]  /*4000*/  @!P0 IMAD.MOV.U32 R3, RZ, RZ, R0 ;  /* 0x000000ffff038224 */ /* 0x000fe400078e0000 */
[----:B------:R-:W-:Y:S02]  /*4010*/  IMAD R10, R6, R11, R10 ;  /* 0x0000000b060a7224 */ /* 0x000fe400078e020a */
[----:B------:R-:W-:Y:S02]  /*4020*/  IMAD R13, R3, R8, R13 ;  /* 0x00000008030d7224 */ /* 0x000fe400078e020d */
[----:B------:R-:W-:Y:S02]  /*4030*/  IMAD R10, R9, R6, R10 ;  /* 0x00000006090a7224 */ /* 0x000fe400078e020a */
.L_x_71:
[----:B------:R-:W-:Y:S05]  /*4040*/  BRA.U UP1, `(.L_x_72) ;  /* 0x0000000101107547 */ /* 0x000fea000b800000 */
[----:B------:R-:W-:Y:S04]  /*4050*/  MOV R0, UR6 ;  /* 0x0000000600007c02 */ /* 0x000fe80008000f00 */
[----:B------:R-:W-:Y:S04]  /*4060*/  SHF.L.U32 R3, R0, 0x1f, RZ ;  /* 0x0000001f00037819 */ /* 0x000fe800000006ff */
[----:B------:R-:W2:Y:S02]  /*4070*/  SYNCS.PHASECHK.TRANS64.TRYWAIT P0, [UR4+0xe8], R3 ;  /* 0x0000e803ff0075a7 */ /* 0x000ea40008001104 */
[----:B--2---:R-:W-:Y:S05]  /*4080*/  @!P0 BRA `(.L_x_73) ;  /* 0x00000050000c8947 */ /* 0x004fea0003800000 */
.L_x_72:
[----:B-1----:R-:W-:Y:S01]  /*4090*/  ISETP.NE.U32.AND P0, PT, R22, RZ, PT ;  /* 0x000000ff1600720c */ /* 0x002fe20003f05070 */
[----:B------:R-:W-:Y:S01]  /*40a0*/  USHF.L.U32 UR58, UR11, 0x7, URZ ;  /* 0x000000070b3a7899 */ /* 0x000fe200080006ff */
[----:B------:R-:W-:Y:S02]  /*40b0*/  R2UR UR59, R20 ;  /* 0x00000000143b72ca */ /* 0x000fe400000e0000 */
[----:B------:R-:W-:Y:S02]  /*40c0*/  ISETP.NE.AND.EX P0, PT, R23, RZ, PT, P0 ;  /* 0x000000ff1700720c */ /* 0x000fe40003f05300 */
[----:B------:R-:W-:Y:S02]  /*40d0*/  ISETP.NE.U32.AND P2, PT, R22, RZ, PT ;  /* 0x000000ff1600720c */ /* 0x000fe40003f45070 */
[----:B------:R-:W-:Y:S02]  /*40e0*/  SHF.L.U32 R11, R37, 0x1f, RZ ;  /* 0x0000001f250b7819 */ /* 0x000fe400000006ff */
[----:B------:R-:W-:Y:S05]  /*40f0*/  ISETP.NE.AND.EX P2, PT, R23, RZ, PT, P2 ;  /* 0x000000ff1700720c */ /* 0x000fea0003f45320 */
[----:B------:R-:W-:Y:S02]  /*4100*/  USHF.L.U32 UR59, UR59, 0x6, URZ ;  /* 0x000000063b3b7899 */ /* 0x000fe400080006ff */
[----:B------:R-:W-:Y:S10]  /*4110*/  @!P0 BRA `(.L_x_74) ;  /* 0x00000000002c8947 */ /* 0x000ff40003800000 */
[----:B------:R-:W-:Y:S01]  /*4120*/  ISETP.NE.U32.AND P0, PT, R18, RZ, PT ;  /* 0x000000ff1200720c */ /* 0x000fe20003f05070 */
[----:B------:R-:W-:Y:S03]  /*4130*/  IMAD.MOV.U32 R63, RZ, RZ, 0x1 ;  /* 0x00000001ff3f7424 */ /* 0x000fe600078e00ff */
[----:B------:R-:W-:Y:S11]  /*4140*/  ISETP.NE.AND.EX P0, PT, R19, RZ, PT, P0 ;  /* 0x000000ff1300720c */ /* 0x000ff60003f05300 */
[----:B------:R-:W-:Y:S02]  /*4150*/  @!UPT UIADD3 URZ, UPT, UPT, URZ, URZ, URZ ;  /* 0x000000fffffff290 */ /* 0x000fe4000fffe0ff */
[----:B------:R-:W1:Y:S01]  /*4160*/  @P0 LDC.64 R14, c[0x0][0xa88] ;  /* 0x0002a200ff0e0b82 */ /* 0x000e620000000a00 */
[----:B--2---:R-:W-:Y:S04]  /*4170*/  @P0 IMAD R0, R22, UR36, RZ ;  /* 0x0000002416000c24 */ /* 0x004fe8000f8e02ff */
[----:B-1----:R-:W-:Y:S04]  /*4180*/  @P0 IMAD.WIDE R14, R0, 0x4, R14 ;  /* 0x00000004000e0825 */ /* 0x002fe800078e020e */
[----:B------:R-:W-:Y:S01]  /*4190*/  HFMA2 R0, -RZ, RZ, 0, 5.9604644775390625e-08 ;  /* 0x00000001ff007431 */ /* 0x000fe200000001ff */
[----:B------:R1:W5:Y:S04]  /*41a0*/  @P0 LDG.E R35, desc[UR38][R14.64] ;  /* 0x000000260e230981 */ /* 0x000368000c1e1900 */
[----:B------:R-:W-:Y:S01]  /*41b0*/  @!P0 PRMT R63, R0, 0x7610, R63 ;  /* 0x00007610003f8816 */ /* 0x000fe2000000003f */
[----:B-1----:R-:W3:Y:S06]  /*41c0*/  @!P0 LDC R35, c[0x0][0xa80] ;  /* 0x0002a000ff238b82 */ /* 0x002eec0000000800 */
.L_x_74:
[----:B---3-5:R-:W-:Y:S01]  /*41d0*/  @!P2 FSETP.EQ.AND P0, PT, R35, RZ, PT ;  /* 0x000000ff2300a20b */ /* 0x028fe20003f02000 */
[----:B------:R-:W-:Y:S01]  /*41e0*/  @!UPT UIADD3 URZ, UPT, UPT, URZ, URZ, URZ ;  /* 0x000000fffffff290 */ /* 0x000fe2000fffe0ff */
[----:B------:R-:W-:Y:S11]  /*41f0*/  @!P2 BRA `(.L_x_75) ;  /* 0x000000000018a947 */ /* 0x000ff60003800000 */
[----:B------:R-:W-:Y:S02]  /*4200*/  LOP3.LUT P2, RZ, R63, 0xff, RZ, 0xc0, !PT ;  /* 0x000000ff3fff7812 */ /* 0x000fe4000784c0ff */
[----:B------:R-:W-:Y:S04]  /*4210*/  ISETP.NE.U32.AND P0, PT, R18, RZ, PT ;  /* 0x000000ff1200720c */ /* 0x000fe80003f05070 */
[----:B------:R-:W-:Y:S04]  /*4220*/  ISETP.NE.AND.EX P0, PT, R19, RZ, PT, P0 ;  /* 0x000000ff1300720c */ /* 0x000fe80003f05300 */
[----:B------:R-:W-:Y:S03]  /*4230*/  PLOP3.LUT P0, PT, P0, PT, PT, 0x8, 0x80 ;  /* 0x000000000080781c */ /* 0x000fe6000070e170 */
[----:B------:R-:W-:Y:S11]  /*4240*/  @P2 FSETP.EQ.AND P0, PT, R35, RZ, PT ;  /* 0x000000ff2300220b */ /* 0x000ff60003f02000 */
[----:B------:R-:W-:Y:S02]  /*4250*/  @!UPT UIADD3 URZ, UPT, UPT, URZ, URZ, URZ ;  /* 0x000000fffffff290 */ /* 0x000fe4000fffe0ff */
.L_x_75:
[----:B------:R-:W1:Y:S01]  /*4260*/  SYNCS.PHASECHK.TRANS64.TRYWAIT P2, [UR4+0xc0], R11 ;  /* 0x0000c00bff0075a7 */ /* 0x000e620008041104 */
[----:B------:R-:W-:Y:S04]  /*4270*/  ELECT P4, URZ, PT ;  /* 0x0000000000ff782f */ /* 0x000fe80003880000 */
[----:B------:R-:W-:Y:S11]  /*4280*/  PLOP3.LUT P4, PT, P0, P4, PT, 0xf2, 0x2f ;  /* 0x00000000002f781c */ /* 0x000ff60000789e72 */
[----:B------:R-:W-:Y:S02]  /*4290*/  @!UPT UIADD3 URZ, UPT, UPT, URZ, URZ, URZ ;  /* 0x000000fffffff290 */ /* 0x000fe4000fffe0ff */
[----:B------:R-:W-:Y:S05]  /*42a0*/  @!P4 IADD3 R9, P0, PT, R38, 0x780, RZ ;  /* 0x000007802609c810 */ /* 0x000fea0007f1e0ff */
[----:B--2---:R-:W-:Y:S01]  /*42b0*/  @!P4 IMAD.X R3, RZ, RZ, R39, P0 ;  /* 0x000000ffff03c224 */ /* 0x004fe200000e0627 */
[----:B-1----:R-:W-:Y:S07]  /*42c0*/  @!P2 BRA `(.L_x_76) ;  /* 0x0000004c0094a947 */ /* 0x002fee0003800000 */
.L_x_170:
[----:B------:R-:W-:Y:S01]  /*42d0*/  @!P4 R2UR UR8, R9 ;  /* 0x000000000908c2ca */ /* 0x000fe200000e0000 */
[----:B------:R-:W-:Y:S01]  /*42e0*/  VOTEU.ALL UP3, P4 ;  /* 0x0000000000ff7886 */ /* 0x000fe20002060000 */
[----:B------:R-:W-:Y:S01]  /*42f0*/  @!P4 R2UR UR7, R3 ;  /* 0x000000000307c2ca */ /* 0x000fe200000e0000 */
[----:B------:R-:W-:Y:S01]  /*4300*/  VOTEU.ALL UP2, P4 ;  /* 0x0000000000ff7886 */ /* 0x000fe20002040000 */
[----:B------:R-:W-:Y:S01]  /*4310*/  UMOV UR14, 0x0 ;  /* 0x00000000000e7882 */ /* 0x000fe20000000000 */
[----:B------:R-:W-:Y:S01]  /*4320*/  UMOV UR15, 0x10000000 ;  /* 0x10000000000f7882 */ /* 0x000fe20000000000 */
[----:B------:R-:W-:Y:S01]  /*4330*/  @!UP3 UIADD3 UR56, UPT, UPT, UR4, 0x200, URZ ;  /* 0x000002000438b890 */ /* 0x000fe2000fffe0ff */
[----:B-1----:R-:W-:Y:S01]  /*4340*/  @!P4 IMAD.MOV.U32 R0, RZ, RZ, 0x2000 ;  /* 0x00002000ff00c424 */ /* 0x002fe200078e00ff */
[----:B------:R-:W-:Y:S01]  /*4350*/  UMOV UR60, UR36 ;  /* 0x00000024003c7c82 */ /* 0x000fe20008000000 */
[----:B------:R-:W-:Y:S01]  /*4360*/  @!UP3 UIADD3 UR26, UPT, UPT, UR58, 0x20, URZ ;  /* 0x000000203a1ab890 */ /* 0x000fe2000fffe0ff */
[----:B------:R-:W-:Y:S01]  /*4370*/  @!P4 IADD3 R9, P0, PT, R38, 0x780, RZ ;  /* 0x000007802609c810 */ /* 0x000fe20007f1e0ff */
[----:B------:R-:W-:Y:S02]  /*4380*/  @!UP3 UIADD3 UR24, UPT, UPT, UR4, 0xa00, URZ ;  /* 0x00000a000418b890 */ /* 0x000fe4000fffe0ff */
[----:B------:R-:W-:Y:S01]  /*4390*/  IMAD.U32 R14, RZ, RZ, UR8 ;  /* 0x00000008ff0e7e24 */ /* 0x000fe2000f8e00ff */
[----:B------:R-:W-:Y:S01]  /*43a0*/  VOTEU.ALL UP1, P4 ;  /* 0x0000000000ff7886 */ /* 0x000fe20002020000 */
[----:B------:R-:W-:Y:S01]  /*43b0*/  IMAD.U32 R15, RZ, RZ, UR7 ;  /* 0x00000007ff0f7e24 */ /* 0x000fe2000f8e00ff */
[----:B------:R-:W-:Y:S01]  /*43c0*/  UMOV UR25, UR57 ;  /* 0x0000003900197c82 */ /* 0x000fe20008000000 */
[----:B------:R-:W-:Y:S01]  /*43d0*/  UMOV UR27, UR59 ;  /* 0x0000003b001b7c82 */ /* 0x000fe20008000000 */
[----:B------:R-:W-:Y:S01]  /*43e0*/  @!P4 R2UR UR22, R14 ;  /* 0x000000000e16c2ca */ /* 0x000fe200000e0000 */
[----:B------:R-:W-:Y:S01]  /*43f0*/  UMOV UR28, UR36 ;  /* 0x00000024001c7c82 */ /* 0x000fe20008000000 */
[----:B------:R-:W-:Y:S01]  /*4400*/  @!P4 R2UR UR23, R15 ;  /* 0x000000000f17c2ca */ /* 0x000fe200000e0000 */
[----:B------:R-:W-:Y:S01]  /*4410*/  @!UP3 UIADD3 UR18, UPT, UPT, UR58, 0x40, URZ ;  /* 0x000000403a12b890 */ /* 0x000fe2000fffe0ff */
[----:B------:R-:W-:Y:S01]  /*4420*/  @!P4 IMAD.X R3, RZ, RZ, R39, P0 ;  /* 0x000000ffff03c224 */ /* 0x000fe200000e0627 */
[----:B------:R-:W-:Y:S01]  /*4430*/  @!UP3 UIADD3 UR16, UPT, UPT, UR4, 0x1200, URZ ;  /* 0x000012000410b890 */ /* 0x000fe2000fffe0ff */
[----:B------:R-:W-:Y:S01]  /*4440*/  VOTEU.ALL UP0, P4 ;  /* 0x0000000000ff7886 */ /* 0x000fe20002000000 */
[----:B------:R-:W-:Y:S01]  /*4450*/  UMOV UR17, UR57 ;  /* 0x0000003900117c82 */ /* 0x000fe20008000000 */
[----:B------:R-:W-:Y:S01]  /*4460*/  UMOV UR19, UR59 ;  /* 0x0000003b00137c82 */ /* 0x000fe20008000000 */
[----:B------:R-:W-:Y:S01]  /*4470*/  UMOV UR20, UR36 ;  /* 0x0000002400147c82 */ /* 0x000fe20008000000 */
[----:B------:R-:W-:Y:S02]  /*4480*/  @!UP3 UIADD3 UR10, UPT, UPT, UR58, 0x60, URZ ;  /* 0x000000603a0ab890 */ /* 0x000fe4000fffe0ff */
[----:B------:R-:W-:Y:S03]  /*4490*/  @!UP3 UIADD3 UR8, UPT, UPT, UR4, 0x1a00, URZ ;  /* 0x00001a000408b890 */ /* 0x000fe6000fffe0ff */
[----:B------:R1:W-:Y:S01]  /*44a0*/  @!UP2 UTMALDG.3D [UR56], [UR22], desc[UR14] ;  /* 0x00000e381600a5b4 */ /* 0x0003e20008011000 */
[----:B------:R-:W-:Y:S01]  /*44b0*/  UMOV UR9, UR57 ;  /* 0x0000003900097c82 */ /* 0x000fe20008000000 */
[----:B------:R-:W-:Y:S01]  /*44c0*/  UMOV UR11, UR59 ;  /* 0x0000003b000b7c82 */ /* 0x000fe20008000000 */
[----:B------:R-:W-:Y:S01]  /*44d0*/  UMOV UR12, UR36 ;  /* 0x00000024000c7c82 */ /* 0x000fe20008000000 */
[----:B------:R-:W-:Y:S01]  /*44e0*/  UPRMT UR7, UR37, 0x654, UR57 ;  /* 0x0000065425077896 */ /* 0x000fe20008000039 */
[----:B------:R1:W-:Y:S01]  /*44f0*/  @!UP1 UTMALDG.3D [UR24], [UR22], desc[UR14] ;  /* 0x00000e18160095b4 */ /* 0x0003e20008011000 */
[----:B------:R-:W-:Y:S01]  /*4500*/  VOTEU.ALL UP1, P4 ;  /* 0x0000000000ff7886 */ /* 0x000fe20002020000 */
[----:B------:R1:W-:Y:S04]  /*4510*/  @!UP0 UTMALDG.3D [UR16], [UR22], desc[UR14] ;  /* 0x00000e10160085b4 */ /* 0x0003e80008011000 */
[----:B------:R1:W-:Y:S01]  /*4520*/  @!UP1 UTMALDG.3D [UR8], [UR22], desc[UR14] ;  /* 0x00000e08160095b4 */ /* 0x0003e20008011000 */
[----:B------:R1:W-:Y:S01]  /*4530*/  @!P4 SYNCS.ARRIVE.TRANS64.RED.A0TR RZ, [UR4+0xa0], R0 ;  /* 0x0000a000ffffc9a7 */ /* 0x0003e20008300404 */
[----:B------:R-:W-:Y:S01]  /*4540*/  SYNCS.ARRIVE.TRANS64.RED.A1T0 RZ, [UR7], RZ ;  /* 0x000000ffffff79a7 */ /* 0x000fe20008100407 */
[----:B------:R-:W2:Y:S02]  /*4550*/  SYNCS.PHASECHK.TRANS64.TRYWAIT P2, [UR4+0xc8], R11 ;  /* 0x0000c80bff0075a7 */ /* 0x000ea40008041104 */
[----:B-12---:R-:W-:Y:S05]  /*4560*/  @!P2 BRA `(.L_x_77) ;  /* 0x0000004c0004a947 */ /* 0x006fea0003800000 */
.L_x_172:
        /* <DEDUP_REMOVED lines=8> */
[----:B------:R-:W-:Y:S01]  /*45f0*/  @!UP3 UIADD3 UR48, UPT, UPT, UR4, 0x2200, URZ ;  /* 0x000022000430b890 */ /* 0x000fe2000fffe0ff */
[----:B------:R-:W-:Y:S01]  /*4600*/  @!P4 IADD3 R40, P0, PT, R38, 0x780, RZ ;  /* 0x000007802628c810 */ /* 0x000fe20007f1e0ff */
[----:B------:R-:W-:Y:S01]  /*4610*/  UMOV UR50, UR58 ;  /* 0x0000003a00327c82 */ /* 0x000fe20008000000 */
[----:B------:R-:W-:Y:S01]  /*4620*/  UMOV UR52, UR36 ;  /* 0x0000002400347c82 */ /* 0x000fe20008000000 */
[----:B------:R-:W-:Y:S01]  /*4630*/  @!UP3 UIADD3 UR26, UPT, UPT, UR58, 0x20, URZ ;  /* 0x000000203a1ab890 */ /* 0x000fe2000fffe0ff */
[----:B------:R-:W-:Y:S01]  /*4640*/  IMAD.U32 R14, RZ, RZ, UR8 ;  /* 0x00000008ff0e7e24 */ /* 0x000fe2000f8e00ff */
[----:B------:R-:W-:Y:S01]  /*4650*/  @!UP3 UIADD3 UR24, UPT, UPT, UR4, 0x2a00, URZ ;  /* 0x00002a000418b890 */ /* 0x000fe2000fffe0ff */
[----:B------:R-:W-:Y:S01]  /*4660*/  IMAD.U32 R15, RZ, RZ, UR7 ;  /* 0x00000007ff0f7e24 */ /* 0x000fe2000f8e00ff */
[----:B------:R-:W-:Y:S01]  /*4670*/  VOTEU.ALL UP1, P4 ;  /* 0x0000000000ff7886 */ /* 0x000fe20002020000 */
[----:B------:R-:W-:Y:S01]  /*4680*/  UMOV UR25, UR49 ;  /* 0x0000003100197c82 */ /* 0x000fe20008000000 */
[----:B------:R-:W-:Y:S01]  /*4690*/  @!P4 R2UR UR22, R14 ;  /* 0x000000000e16c2ca */ /* 0x000fe200000e0000 */
[----:B------:R-:W-:Y:S01]  /*46a0*/  UMOV UR28, UR36 ;  /* 0x00000024001c7c82 */ /* 0x000fe20008000000 */
[----:B------:R-:W-:Y:S01]  /*46b0*/  @!P4 R2UR UR23, R15 ;  /* 0x000000000f17c2ca */ /* 0x000fe200000e0000 */
[----:B------:R-:W-:Y:S01]  /*46c0*/  UMOV UR27, UR51 ;  /* 0x00000033001b7c82 */ /* 0x000fe20008000000 */
        /* <DEDUP_REMOVED lines=8> */
[----:B------:R-:W-:Y:S02]  /*4750*/  @!UP3 UIADD3 UR8, UPT, UPT, UR4, 0x3a00, URZ ;  /* 0x00003a000408b890 */ /* 0x000fe4000fffe0ff */
        /* <DEDUP_REMOVED lines=13> */
.L_x_174:
[----:B------:R-:W2:Y:S01]  /*4830*/  LDC.64 R16, c[0x0][0xd10] ;  /* 0x00034400ff107b82 */ /* 0x000ea20000000a00 */
[----:B------:R-:W-:Y:S01]  /*4840*/  @!P4 R2UR UR8, R40 ;  /* 0x000000002808c2ca */ /* 0x000fe200000e0000 */
[----:B------:R-:W-:Y:S01]  /*4850*/  VOTEU.ALL UP3, P4 ;  /* 0x0000000000ff7886 */ /* 0x000fe20002060000 */
[----:B------:R-:W-:Y:S01]  /*4860*/  @!P4 R2UR UR7, R20 ;  /* 0x000000001407c2ca */ /* 0x000fe200000e0000 */
[----:B------:R-:W-:Y:S01]  /*4870*/  VOTEU.ALL UP2, P4 ;  /* 0x0000000000ff7886 */ /* 0x000fe20002040000 */
[----:B------:R-:W-:Y:S03]  /*4880*/  UMOV UR14, 0x0 ;  /* 0x00000000000e7882 */ /* 0x000fe60000000000 */
[----:B------:R-:W3:Y:S01]  /*4890*/  LDC.64 R14, c[0x0][0xd18] ;  /* 0x00034600ff0e7b82 */ /* 0x000ee20000000a00 */
[----:B------:R-:W-:Y:S01]  /*48a0*/  @!UP3 UIADD3 UR43, UPT, UPT, UR59, 0x20, URZ ;  /* 0x000000203b2bb890 */ /* 0x000fe2000fffe0ff */
[----:B------:R-:W-:Y:S01]  /*48b0*/  @!P4 IMAD.MOV.U32 R20, RZ, RZ, 0x2000 ;  /* 0x00002000ff14c424 */ /* 0x000fe200078e00ff */
[----:B------:R-:W-:Y:S01]  /*48c0*/  @!UP3 UIADD3 UR40, UPT, UPT, UR4, 0x4200, URZ ;  /* 0x000042000428b890 */ /* 0x000fe2000fffe0ff */
[----:B------:R-:W-:Y:S01]  /*48d0*/  @P3 SHF.R.U32.HI R33, RZ, 0x10, R29 ;  /* 0x00000010ff213819 */ /* 0x000fe2000001161d */
[----:B------:R-:W-:Y:S03]  /*48e0*/  UMOV UR15, 0x10000000 ;  /* 0x10000000000f7882 */ /* 0x000fe60000000000 */
[----:B-1----:R-:W1:Y:S01]  /*48f0*/  @!P1 LDC R0, c[0x0][0xd20] ;  /* 0x00034800ff009b82 */ /* 0x002e620000000800 */
[----:B------:R-:W-:Y:S01]  /*4900*/  UMOV UR42, UR58 ;  /* 0x0000003a002a7c82 */ /* 0x000fe20008000000 */
[----:B------:R-:W-:Y:S01]  /*4910*/  IMAD.U32 R40, RZ, RZ, UR8 ;  /* 0x00000008ff287e24 */ /* 0x000fe2000f8e00ff */
[----:B------:R-:W-:Y:S05]  /*4920*/  UMOV UR44, UR36 ;  /* 0x00000024002c7c82 */ /* 0x000fea0008000000 */
[----:B------:R-:W4:Y:S01]  /*4930*/  @!P1 LDC R3, c[0x0][0xd0c] ;  /* 0x00034300ff039b82 */ /* 0x000f220000000800 */
[----:B------:R-:W-:Y:S01]  /*4940*/  IMAD.U32 R41, RZ, RZ, UR7 ;  /* 0x00000007ff297e24 */ /* 0x000fe2000f8e00ff */
[----:B------:R-:W-:Y:S01]  /*4950*/  @!UP3 UIADD3 UR26, UPT, UPT, UR58, 0x20, URZ ;  /* 0x000000203a1ab890 */ /* 0x000fe2000fffe0ff */
[----:B------:R-:W-:Y:S01]  /*4960*/  @!P4 R2UR UR22, R40 ;  /* 0x000000002816c2ca */ /* 0x000fe200000e0000 */
[----:B------:R-:W-:Y:S01]  /*4970*/  @!UP3 UIADD3 UR24, UPT, UPT, UR4, 0x4a00, URZ ;  /* 0x00004a000418b890 */ /* 0x000fe2000fffe0ff */
[----:B------:R-:W-:Y:S01]  /*4980*/  VIADD R36, R36, 0x1 ;  /* 0x0000000124247836 */ /* 0x000fe20000000000 */
[----:B------:R-:W-:Y:S01]  /*4990*/  @!P4 R2UR UR23, R41 ;  /* 0x000000002917c2ca */ /* 0x000fe200000e0000 */
[----:B------:R-:W-:Y:S01]  /*49a0*/  VOTEU.ALL UP1, P4 ;  /* 0x0000000000ff7886 */ /* 0x000fe20002020000 */
[----:B------:R-:W-:Y:S01]  /*49b0*/  UMOV UR25, UR41 ;  /* 0x0000002900197c82 */ /* 0x000fe20008000000 */
[----:B------:R-:W-:Y:S01]  /*49c0*/  UMOV UR28, UR36 ;  /* 0x00000024001c7c82 */ /* 0x000fe20008000000 */
[----:B------:R-:W-:Y:S01]  /*49d0*/  UMOV UR27, UR43 ;  /* 0x0000002b001b7c82 */ /* 0x000fe20008000000 */
[----:B------:R-:W-:Y:S02]  /*49e0*/  @!UP3 UIADD3 UR18, UPT, UPT, UR58, 0x40, URZ ;  /* 0x000000403a12b890 */ /* 0x000fe4000fffe0ff */
[----:B------:R-:W-:Y:S01]  /*49f0*/  @!UP3 UIADD3 UR16, UPT, UPT, UR4, 0x5200, URZ ;  /* 0x000052000410b890 */ /* 0x000fe2000fffe0ff */
[----:B------:R-:W-:Y:S01]  /*4a00*/  VOTEU.ALL UP0, P4 ;  /* 0x0000000000ff7886 */ /* 0x000fe20002000000 */
[----:B------:R-:W-:Y:S01]  /*4a10*/  UMOV UR17, UR41 ;  /* 0x0000002900117c82 */ /* 0x000fe20008000000 */
[----:B------:R-:W-:Y:S01]  /*4a20*/  UMOV UR20, UR36 ;  /* 0x0000002400147c82 */ /* 0x000fe20008000000 */
[----:B------:R-:W-:Y:S02]  /*4a30*/  UMOV UR19, UR43 ;  /* 0x0000002b00137c82 */ /* 0x000fe40008000000 */
[----:B------:R1:W-:Y:S01]  /*4a40*/  @!UP2 UTMALDG.3D [UR40], [UR22], desc[UR14] ;  /* 0x00000e281600a5b4 */ /* 0x0003e20008011000 */
[----:B------:R-:W-:Y:S02]  /*4a50*/  @!UP3 UIADD3 UR10, UPT, UPT, UR58, 0x60, URZ ;  /* 0x000000603a0ab890 */ /* 0x000fe4000fffe0ff */
[----:B------:R-:W-:Y:S01]  /*4a60*/  @!UP3 UIADD3 UR8, UPT, UPT, UR4, 0x5a00, URZ ;  /* 0x00005a000408b890 */ /* 0x000fe2000fffe0ff */
[----:B------:R-:W-:Y:S01]  /*4a70*/  UMOV UR9, UR41 ;  /* 0x0000002900097c82 */ /* 0x000fe20008000000 */
[----:B------:R-:W-:Y:S01]  /*4a80*/  UMOV UR12, UR36 ;  /* 0x00000024000c7c82 */ /* 0x000fe20008000000 */
[----:B------:R-:W-:Y:S01]  /*4a90*/  UMOV UR11, UR43 ;  /* 0x0000002b000b7c82 */ /* 0x000fe20008000000 */
[----:B------:R1:W-:Y:S01]  /*4aa0*/  @!UP1 UTMALDG.3D [UR24], [UR22], desc[UR14] ;  /* 0x00000e18160095b4 */ /* 0x0003e20008011000 */
[----:B------:R-:W-:Y:S01]  /*4ab0*/  VOTEU.ALL UP1, P4 ;  /* 0x0000000000ff7886 */ /* 0x000fe20002020000 */
[----:B------:R-:W-:Y:S01]  /*4ac0*/  UPRMT UR7, UR37, 0x654, UR41 ;  /* 0x0000065425077896 */ /* 0x000fe20008000029 */
[----:B--2---:R-:W-:Y:S01]  /*4ad0*/  @!P1 IMAD.HI.U32 R12, R13, R16, RZ ;  /* 0x000000100d0c9227 */ /* 0x004fe200078e00ff */
[----:B---3--:R-:W-:Y:S02]  /*4ae0*/  @!P1 ISETP.NE.AND P0, PT, R14, 0x1, PT ;  /* 0x000000010e00980c */ /* 0x008fe40003f05270 */
[----:B----4-:R-:W-:Y:S01]  /*4af0*/  @!P1 ISETP.NE.AND P2, PT, R3, 0x1, PT ;  /* 0x000000010300980c */ /* 0x010fe20003f45270 */
[C---:B------:R-:W-:Y:S01]  /*4b00*/  @!P1 IMAD.HI.U32 R9, R10.reuse, R15, RZ ;  /* 0x0000000f0a099227 */ /* 0x040fe200078e00ff */
[----:B------:R2:W-:Y:S02]  /*4b10*/  @!UP0 UTMALDG.3D [UR16], [UR22], desc[UR14] ;  /* 0x00000e10160085b4 */ /* 0x0005e40008011000 */
[----:B------:R-:W-:Y:S02]  /*4b20*/  @!P1 SHF.R.U32.HI R12, RZ, R17, R12 ;  /* 0x00000011ff0c9219 */ /* 0x000fe4000001160c */
[----:B-1----:R-:W-:Y:S02]  /*4b30*/  @!P1 SHF.R.U32.HI R9, RZ, R0, R9 ;  /* 0x00000000ff099219 */ /* 0x002fe40000011609 */
[----:B------:R-:W-:Y:S01]  /*4b40*/  @!P1 SEL R12, R13, R12, !P2 ;  /* 0x0000000c0d0c9207 */ /* 0x000fe20005000000 */
[----:B------:R2:W-:Y:S01]  /*4b50*/  @!UP1 UTMALDG.3D [UR8], [UR22], desc[UR14] ;  /* 0x00000e08160095b4 */ /* 0x0005e20008011000 */
[----:B------:R2:W-:Y:S01]  /*4b60*/  @!P4 SYNCS.ARRIVE.TRANS64.RED.A0TR RZ, [UR4+0xb0], R20 ;  /* 0x0000b014ffffc9a7 */ /* 0x0005e20008300404 */
[----:B------:R-:W-:Y:S05]  /*4b70*/  @!P1 SEL R9, R10, R9, !P0 ;  /* 0x000000090a099207 */ /* 0x000fea0004000000 */
[----:B------:R-:W-:Y:S02]  /*4b80*/  @!P1 IMAD.IADD R0, R9, 0x1, -R12 ;  /* 0x0000000109009824 */ /* 0x000fe400078e0a0c */
[----:B------:R-:W-:Y:S02]  /*4b90*/  @!P1 IMAD.IADD R9, R12, 0x1, -R9 ;  /* 0x000000010c099824 */ /* 0x000fe400078e0a09 */
[----:B------:R-:W-:Y:S02]  /*4ba0*/  @!P1 IMAD R13, R0, R3, R13 ;  /* 0x00000003000d9224 */ /* 0x000fe400078e020d */
[----:B------:R-:W-:Y:S01]  /*4bb0*/  @!P1 IMAD R10, R9, R14, R10 ;  /* 0x0000000e090a9224 */ /* 0x000fe200078e020a */
[----:B------:R-:W-:Y:S01]  /*4bc0*/  SYNCS.ARRIVE.TRANS64.RED.A1T0 RZ, [UR7], RZ ;  /* 0x000000ffffff79a7 */ /* 0x000fe20008100407 */
[----:B------:R-:W1:Y:S02]  /*4bd0*/  SYNCS.PHASECHK.TRANS64.TRYWAIT P5, [UR4+0xd8], R11 ;  /* 0x0000d80bff0075a7 */ /* 0x000e6400080a1104 */
[----:B-12---:R-:W-:Y:S05]  /*4be0*/  @!P5 BRA `(.L_x_79) ;  /* 0x000000440094d947 */ /* 0x006fea0003800000 */
.L_x_176:
[----:B------:R-:W-:Y:S01]  /*4bf0*/  @!P4 IADD3 R3, P0, PT, R38, 0x780, RZ ;  /* 0x000007802603c810 */ /* 0x000fe20007f1e0ff */
[----:B------:R-:W-:Y:S01]  /*4c00*/  VOTEU.ALL UP2, P4 ;  /* 0x0000000000ff7886 */ /* 0x000fe20002040000 */
[----:B------:R-:W-:Y:S01]  /*4c10*/  UMOV UR14, 0x0 ;  /* 0x00000000000e7882 */ /* 0x000fe20000000000 */
[----:B------:R-:W-:Y:S01]  /*4c20*/  UMOV UR15, 0x10000000 ;  /* 0x10000000000f7882 */ /* 0x000fe20000000000 */
[----:B------:R-:W-:Y:S01]  /*4c30*/  @!P4 R2UR UR8, R3 ;  /* 0x000000000308c2ca */ /* 0x000fe200000e0000 */
[----:B-1----:R-:W-:Y:S01]  /*4c40*/  @!P4 IMAD.X R0, RZ, RZ, R39, P0 ;  /* 0x000000ffff00c224 */ /* 0x002fe200000e0627 */
[----:B------:R-:W-:Y:S01]  /*4c50*/  UMOV UR34, UR58 ;  /* 0x0000003a00227c82 */ /* 0x000fe20008000000 */
[----:B------:R-:W-:Y:S01]  /*4c60*/  VOTEU.ALL UP1, P4 ;  /* 0x0000000000ff7886 */ /* 0x000fe20002020000 */
[----:B------:R-:W-:Y:S01]  /*4c70*/  UMOV UR12, UR36 ;  /* 0x00000024000c7c82 */ /* 0x000fe20008000000 */
[----:B------:R-:W-:Y:S01]  /*4c80*/  VOTEU.ALL UP3, P4 ;  /* 0x0000000000ff7886 */ /* 0x000fe20002060000 */
[----:B------:R-:W-:Y:S01]  /*4c90*/  @!P4 R2UR UR7, R0 ;  /* 0x000000000007c2ca */ /* 0x000fe200000e0000 */
[----:B------:R-:W-:Y:S01]  /*4ca0*/  VOTEU.ALL UP0, P4 ;  /* 0x0000000000ff7886 */ /* 0x000fe20002000000 */
[----:B------:R-:W-:Y:S01]  /*4cb0*/  UMOV UR28, UR36 ;  /* 0x00000024001c7c82 */ /* 0x000fe20008000000 */
[----:B------:R-:W-:Y:S01]  /*4cc0*/  UMOV UR20, UR36 ;  /* 0x0000002400147c82 */ /* 0x000fe20008000000 */
[----:B------:R-:W-:Y:S01]  /*4cd0*/  @!UP3 UIADD3 UR33, UPT, UPT, UR4, 0xb8, URZ ;  /* 0x000000b80421b890 */ /* 0x000fe2000fffe0ff */
[----:B------:R-:W-:Y:S01]  /*4ce0*/  IMAD.IADD R0, R13, 0x1, R62 ;  /* 0x000000010d007824 */ /* 0x000fe200078e023e */
[----:B------:R-:W-:Y:S01]  /*4cf0*/  @!UP3 UIADD3 UR35, UPT, UPT, UR59, 0x30, URZ ;  /* 0x000000303b23b890 */ /* 0x000fe2000fffe0ff */
[----:B------:R-:W-:Y:S01]  /*4d00*/  IMAD.U32 R14, RZ, RZ, UR8 ;  /* 0x00000008ff0e7e24 */ /* 0x000fe2000f8e00ff */
[----:B------:R-:W-:Y:S01]  /*4d10*/  @!UP3 UIADD3 UR32, UPT, UPT, UR4, 0x6200, URZ ;  /* 0x000062000420b890 */ /* 0x000fe2000fffe0ff */
[----:B------:R-:W-:Y:S01]  /*4d20*/  ISETP.NE.AND P0, PT, R36, 0x2, PT ;  /* 0x000000022400780c */ /* 0x000fe20003f05270 */
[----:B------:R-:W-:Y:S01]  /*4d30*/  @!UP3 UIADD3 UR10, UPT, UPT, UR58, 0x20, URZ ;  /* 0x000000203a0ab890 */ /* 0x000fe2000fffe0ff */
[----:B------:R-:W-:Y:S01]  /*4d40*/  LOP3.LUT R37, R37, 0x1, RZ, 0x3c, !PT ;  /* 0x0000000125257812 */ /* 0x000fe200078e3cff */
[----:B------:R-:W-:Y:S01]  /*4d50*/  @!UP3 UIADD3 UR8, UPT, UPT, UR4, 0x6a00, URZ ;  /* 0x00006a000408b890 */ /* 0x000fe2000fffe0ff */
[----:B------:R-:W-:Y:S01]  /*4d60*/  IMAD.U32 R15, RZ, RZ, UR7 ;  /* 0x00000007ff0f7e24 */ /* 0x000fe2000f8e00ff */
[----:B------:R-:W-:Y:S01]  /*4d70*/  @!P4 R2UR UR22, R14 ;  /* 0x000000000e16c2ca */ /* 0x000fe200000e0000 */
[----:B------:R-:W-:Y:S01]  /*4d80*/  UMOV UR9, UR33 ;  /* 0x0000002100097c82 */ /* 0x000fe20008000000 */
[----:B------:R-:W-:Y:S01]  /*4d90*/  UMOV UR11, UR35 ;  /* 0x00000023000b7c82 */ /* 0x000fe20008000000 */
[----:B------:R-:W-:Y:S01]  /*4da0*/  @!UP3 UIADD3 UR26, UPT, UPT, UR58, 0x40, URZ ;  /* 0x000000403a1ab890 */ /* 0x000fe2000fffe0ff */
[----:B------:R-:W-:Y:S01]  /*4db0*/  @!P4 R2UR UR23, R15 ;  /* 0x000000000f17c2ca */ /* 0x000fe200000e0000 */
[----:B------:R-:W-:Y:S01]  /*4dc0*/  @!UP3 UIADD3 UR24, UPT, UPT, UR4, 0x7200, URZ ;  /* 0x000072000418b890 */ /* 0x000fe2000fffe0ff */
[----:B------:R-:W-:Y:S01]  /*4dd0*/  SEL R3, RZ, 0x1, P0 ;  /* 0x00000001ff037807 */ /* 0x000fe20000000000 */
[----:B------:R-:W-:Y:S01]  /*4de0*/  UMOV UR25, UR33 ;  /* 0x0000002100197c82 */ /* 0x000fe20008000000 */
[----:B------:R-:W-:Y:S01]  /*4df0*/  UMOV UR27, UR35 ;  /* 0x00000023001b7c82 */ /* 0x000fe20008000000 */
[----:B------:R-:W-:Y:S01]  /*4e00*/  @!UP3 UIADD3 UR18, UPT, UPT, UR58, 0x60, URZ ;  /* 0x000000603a12b890 */ /* 0x000fe2000fffe0ff */
[----:B------:R-:W-:Y:S01]  /*4e10*/  LOP3.LUT R34, R34, R3, RZ, 0x3c, !PT ;  /* 0x0000000322227212 */ /* 0x000fe200078e3cff */
[----:B------:R-:W-:Y:S01]  /*4e20*/  @!UP3 UIADD3 UR16, UPT, UPT, UR4, 0x7a00, URZ ;  /* 0x00007a000410b890 */ /* 0x000fe2000fffe0ff */
[----:B------:R-:W-:Y:S01]  /*4e30*/  IMAD.IADD R20, R10, 0x1, R51 ;  /* 0x000000010a147824 */ /* 0x000fe200078e0233 */
[----:B------:R-:W-:Y:S01]  /*4e40*/  UMOV UR17, UR33 ;  /* 0x0000002100117c82 */ /* 0x000fe20008000000 */
[----:B------:R-:W-:Y:S01]  /*4e50*/  UMOV UR19, UR35 ;  /* 0x0000002300137c82 */ /* 0x000fe20008000000 */
[----:B------:R-:W-:Y:S02]  /*4e60*/  SEL R36, R36, RZ, P0 ;  /* 0x000000ff24247207 */ /* 0x000fe40000000000 */
[----:B------:R1:W-:Y:S01]  /*4e70*/  @!UP2 UTMALDG.3D [UR32], [UR22], desc[UR14] ;  /* 0x00000e201600a5b4 */ /* 0x0003e20008011000 */
[----:B------:R2:W-:Y:S01]  /*4e80*/  @!UP1 UTMALDG.3D [UR8], [UR22], desc[UR14] ;  /* 0x00000e08160095b4 */ /* 0x0005e20008011000 */
[----:B------:R-:W-:Y:S01]  /*4e90*/  VOTEU.ALL UP1, P4 ;  /* 0x0000000000ff7886 */ /* 0x000fe20002020000 */
[----:B------:R4:W-:Y:S04]  /*4ea0*/  @!UP0 UTMALDG.3D [UR24], [UR22], desc[UR14] ;  /* 0x00000e18160085b4 */ /* 0x0009e80008011000 */
[----:B------:R4:W-:Y:S01]  /*4eb0*/  @!UP1 UTMALDG.3D [UR16], [UR22], desc[UR14] ;  /* 0x00000e10160095b4 */ /* 0x0009e20008011000 */
[----:B------:R4:W-:Y:S01]  /*4ec0*/  @!P4 SYNCS.ARRIVE.TRANS64.RED.A0TR RZ, [UR4+0xb8], R32 ;  /* 0x0000b820ffffc9a7 */ /* 0x0009e20008300404 */
[----:B------:R-:W-:Y:S01]  /*4ed0*/  UPLOP3.LUT UP1, UPT, UPT, UPT, UPT, 0x80, 0x8 ;  /* 0x000000000008789c */ /* 0x000fe20003f2f070 */
[----:B-1----:R-:W-:Y:S01]  /*4ee0*/  @P3 R2UR UR36, R33 ;  /* 0x00000000212432ca */ /* 0x002fe200000e0000 */
[----:B------:R-:W-:Y:S01]  /*4ef0*/  SYNCS.ARRIVE.TRANS64.RED.A1T0 RZ, [UR5], RZ ;  /* 0x000000ffffff79a7 */ /* 0x000fe20008100405 */
[----:B--2---:R-:W-:Y:S01]  /*4f00*/  R2UR UR11, R0 ;  /* 0x00000000000b72ca */ /* 0x004fe200000e0000 */
[----:B------:R-:W-:Y:S03]  /*4f10*/  @!UPT UIADD3 URZ, UPT, UPT, URZ, URZ, URZ ;  /* 0x000000fffffff290 */ /* 0x000fe6000fffe0ff */
[----:B------:R-:W-:Y:S11]  /*4f20*/  @P3 BRA `(.L_x_80) ;  /* 0xffffffec004c3947 */ /* 0x000ff6000383ffff */
[----:B------:R-:W-:-:S04]  /*4f30*/  SHF.L.U32 R3, R37, 0x1f, RZ ;  /* 0x0000001f25037819 */ /* 0x000fc800000006ff */
[----:B------:R-:W1:Y:S02]  /*4f40*/  SYNCS.PHASECHK.TRANS64.TRYWAIT P0, [UR4+0xc0], R3 ;  /* 0x0000c003ff0075a7 */ /* 0x000e640008001104 */
[----:B-1----:R-:W-:Y:S05]  /*4f50*/  @!P0 BRA `(.L_x_81) ;  /* 0x0000004000d08947 */ /* 0x002fea0003800000 */
.L_x_178:
[----:B------:R-:W2:Y:S02]  /*4f60*/  SYNCS.PHASECHK.TRANS64.TRYWAIT P0, [UR4+0xc8], R3 ;  /* 0x0000c803ff0075a7 */ /* 0x000ea40008001104 */
[----:B--2---:R-:W-:Y:S05]  /*4f70*/  @!P0 BRA `(.L_x_82) ;  /* 0x0000004000e08947 */ /* 0x004fea0003800000 */
.L_x_180:
[----:B------:R-:W2:Y:S02]  /*4f80*/  SYNCS.PHASECHK.TRANS64.TRYWAIT P0, [UR4+0xd0], R3 ;  /* 0x0000d003ff0075a7 */ /* 0x000ea40008001104 */
[----:B--2---:R-:W-:Y:S05]  /*4f90*/  @!P0 BRA `(.L_x_83) ;  /* 0x0000004000f08947 */ /* 0x004fea0003800000 */
.L_x_182:
[----:B-1----:R-:W-:-:S07]  /*4fa0*/  MOV R0, UR4 ;  /* 0x0000000400007c02 */ /* 0x002fce0008000f00 */
.L_x_84:
[----:B-1----:R-:W-:-:S04]  /*4fb0*/  SHF.L.U32 R3, R37, 0x1f, RZ ;  /* 0x0000001f25037819 */ /* 0x002fc800000006ff */
[----:B------:R1:W2:Y:S03]  /*4fc0*/  SYNCS.PHASECHK.TRANS64.TRYWAIT P0, [R0+URZ+0xd8], R3 ;  /* 0x0000d803000075a7 */ /* 0x0002a600080011ff */
[----:B--2---:R-:W-:Y:S05]  /*4fd0*/  @!P0 NANOSLEEP.SYNCS 0x989680 ;  /* 0x009896800000895d */ /* 0x004fea0003900000 */
[----:B------:R-:W2:Y:S02]  /*4fe0*/  @!P0 SYNCS.PHASECHK.TRANS64 P0, [R0+URZ+0xd8], R3 ;  /* 0x0000d803000085a7 */ /* 0x000ea400080010ff */
[----:B--2-4-:R-:W-:Y:S05]  /*4ff0*/  @P0 EXIT ;  /* 0x000000000000094d */ /* 0x014fea0003800000 */
[----:B------:R-:W-:Y:S05]  /*5000*/  BRA `(.L_x_84) ;  /* 0xfffffffc00e87947 */ /* 0x000fea000383ffff */
.L_x_69:
[----:B------:R-:W-:-:S06]  /*5010*/  UISETP.GE.AND UP0, UPT, UR8, 0x4, UPT ;  /* 0x000000040800788c */ /* 0x000fcc000bf06270 */
[----:B------:R-:W-:-:S13]  /*5020*/  PLOP3.LUT P0, PT, PT, PT, UP0, 0x80, 0x8 ;  /* 0x000000000008781c */ /* 0x000fda0003f0f008 */
[----:B------:R-:W-:Y:S05]  /*5030*/  @!P0 EXIT ;  /* 0x000000000000894d */ /* 0x000fea0003800000 */
[----:B------:R-:W-:Y:S01]  /*5040*/  BAR.SYNC.DEFER_BLOCKING 0x6, 0xa0 ;  /* 0x0182800000007b1d */ /* 0x000fe20000010000 */
[C---:B------:R-:W-:Y:S01]  /*5050*/  IMAD.SHL.U32 R4, R76.reuse, 0x10, RZ ;  /* 0x000000104c047824 */ /* 0x040fe200078e00ff */
[C---:B------:R-:W-:Y:S01]  /*5060*/  R2P PR, R76.reuse, 0x18 ;  /* 0x000000184c007804 */ /* 0x040fe20000000000 */
[C---:B------:R-:W-:Y:S01]  /*5070*/  IMAD.U32 R31, R76.reuse, 0x10000, RZ ;  /* 0x000100004c1f7824 */ /* 0x040fe200078e00ff */
[----:B------:R-:W-:Y:S01]  /*5080*/  LOP3.LUT R76, R76, 0x60, RZ, 0xc0, !PT ;  /* 0x000000604c4c7812 */ /* 0x000fe200078ec0ff */
[----:B------:R-:W-:Y:S01]  /*5090*/  IMAD.MOV.U32 R74, RZ, RZ, 0xa0 ;  /* 0x000000a0ff4a7424 */ /* 0x000fe200078e00ff */
[----:B------:R-:W-:Y:S02]  /*50a0*/  UMOV UR46, 0x400 ;  /* 0x00000400002e7882 */ /* 0x000fe40000000000 */
[----:B------:R-:W1:Y:S01]  /*50b0*/  LDC R65, c[0x0][0x370] ;  /* 0x0000dc00ff417b82 */ /* 0x000e620000000800 */
[----:B------:R-:W-:Y:S01]  /*50c0*/  ULEA UR46, UR37, UR46, 0x18 ;  /* 0x0000002e252e7291 */ /* 0x000fe2000f8ec0ff */
[----:B------:R-:W-:Y:S01]  /*50d0*/  LOP3.LUT R75, R3, 0x600, R4, 0xf8, !PT ;  /* 0x00000600034b7812 */ /* 0x000fe200078ef804 */
[----:B------:R-:W-:Y:S01]  /*50e0*/  IMAD.MOV.U32 R72, RZ, RZ, 0x1 ;  /* 0x00000001ff487424 */ /* 0x000fe200078e00ff */
[----:B------:R-:W-:Y:S01]  /*50f0*/  LOP3.LUT R31, R31, 0x600000, RZ, 0xc0, !PT ;  /* 0x006000001f1f7812 */ /* 0x000fe200078ec0ff */
[----:B------:R-:W-:Y:S01]  /*5100*/  UIADD3 UR4, UPT, UPT, UR46, 0x200, URZ ;  /* 0x000002002e047890 */ /* 0x000fe2000fffe0ff */
[----:B------:R-:W-:Y:S01]  /*5110*/  IMAD.MOV.U32 R30, RZ, RZ, RZ ;  /* 0x000000ffff1e7224 */ /* 0x000fe200078e00ff */
[----:B------:R-:W-:Y:S01]  /*5120*/  CS2R R70, SRZ ;  /* 0x0000000000467805 */ /* 0x000fe2000001ff00 */
[----:B------:R-:W2:Y:S01]  /*5130*/  LDC R28, c[0x0][0xd0c] ;  /* 0x00034300ff1c7b82 */ /* 0x000ea20000000800 */
[----:B------:R-:W-:Y:S01]  /*5140*/  IMAD.MOV.U32 R80, RZ, RZ, RZ ;  /* 0x000000ffff507224 */ /* 0x000fe200078e00ff */
[----:B------:R-:W-:Y:S01]  /*5150*/  SEL R74, R74, 0x60, !P3 ;  /* 0x000000604a4a7807 */ /* 0x000fe20005800000 */
[----:B------:R-:W-:Y:S01]  /*5160*/  IMAD.U32 R68, RZ, RZ, UR4 ;  /* 0x00000004ff447e24 */ /* 0x000fe2000f8e00ff */
[----:B------:R-:W4:Y:S04]  /*5170*/  LDCU.64 UR50, c[0x0][0x348] ;  /* 0x00006900ff3277ac */ /* 0x000f280008000a00 */
[----:B------:R-:W1:Y:S01]  /*5180*/  LDC R64, c[0x0][0xd20] ;  /* 0x00034800ff407b82 */ /* 0x000e620000000800 */
[----:B------:R-:W3:Y:S01]  /*5190*/  LDS R0, [UR46+0x180] ;  /* 0x0001802eff007984 */ /* 0x000ee20008000800 */
[----:B------:R-:W-:Y:S01]  /*51a0*/  LEA R75, R75, R68, 0x2 ;  /* 0x000000444b4b7211 */ /* 0x000fe200078e10ff */
[----:B------:R-:W1:Y:S03]  /*51b0*/  LDCU.64 UR44, c[0x0][0xa88] ;  /* 0x00015100ff2c77ac */ /* 0x000e660008000a00 */
[C---:B------:R-:W-:Y:S01]  /*51c0*/  IADD3 R73, PT, PT, R75.reuse, 0x140, RZ ;  /* 0x000001404b497810 */ /* 0x040fe20007ffe0ff */
[----:B------:R-:W-:Y:S01]  /*51d0*/  UMOV UR47, URZ ;  /* 0x000000ff002f7c82 */ /* 0x000fe20008000000 */
[----:B------:R-:W1:Y:S01]  /*51e0*/  LDC R26, c[0x0][0xd30] ;  /* 0x00034c00ff1a7b82 */ /* 0x000e620000000800 */
[----:B------:R-:W-:Y:S01]  /*51f0*/  @P4 IADD3 R73, PT, PT, R75, 0xc0, RZ ;  /* 0x000000c04b494810 */ /* 0x000fe20007ffe0ff */
[----:B------:R-:W-:-:S06]  /*5200*/  UMOV UR48, URZ ;  /* 0x000000ff00307c82 */ /* 0x000fcc0008000000 */
[----:B------:R-:W1:Y:S08]  /*5210*/  LDC.64 R56, c[0x0][0xa88] ;  /* 0x0002a200ff387b82 */ /* 0x000e700000000a00 */
[----:B------:R-:W1:Y:S08]  /*5220*/  LDC.64 R60, c[0x0][0xd10] ;  /* 0x00034400ff3c7b82 */ /* 0x000e700000000a00 */
[----:B------:R-:W1:Y:S08]  /*5230*/  LDC.64 R24, c[0x0][0xd18] ;  /* 0x00034600ff187b82 */ /* 0x000e700000000a00 */
[----:B------:R-:W1:Y:S01]  /*5240*/  LDC.64 R22, c[0x0][0xd28] ;  /* 0x00034a00ff167b82 */ /* 0x000e620000000a00 */
[----:B---3--:R-:W-:-:S07]  /*5250*/  IADD3 R31, PT, PT, R0, R31, RZ ;  /* 0x0000001f001f7210 */ /* 0x008fce0007ffe0ff */
[----:B------:R-:W3:Y:S08]  /*5260*/  LDC.64 R58, c[0x0][0xa90] ;  /* 0x0002a400ff3a7b82 */ /* 0x000ef00000000a00 */
[----:B------:R-:W1:Y:S08]  /*5270*/  LDC.64 R54, c[0x0][0xab0] ;  /* 0x0002ac00ff367b82 */ /* 0x000e700000000a00 */
[----:B------:R-:W1:Y:S08]  /*5280*/  LDC.64 R52, c[0x0][0xaa8] ;  /* 0x0002aa00ff347b82 */ /* 0x000e700000000a00 */
[----:B--2-4-:R-:W1:Y:S02]  /*5290*/  LDC R66, c[0x0][0x374] ;  /* 0x0000dd00ff427b82 */ /* 0x014e640000000800 */
.L_x_128:
[----:B------:R-:W-:Y:S02]  /*52a0*/  LEA R0, R80, UR46, 0x3 ;  /* 0x0000002e50007c11 */ /* 0x000fe4000f8e18ff */
[----:B------:R-:W-:Y:S02]  /*52b0*/  SHF.L.U32 R3, R70, 0x1f, RZ ;  /* 0x0000001f46037819 */ /* 0x000fe400000006ff */
[----:B------:R-:W-:Y:S02]  /*52c0*/  LEA R16, R80, UR46, 0x4 ;  /* 0x0000002e50107c11 */ /* 0x000fe4000f8e20ff */
[----:B--2---:R-:W2:Y:S02]  /*52d0*/  SYNCS.PHASECHK.TRANS64.TRYWAIT P0, [R0+URZ+0xf0], R3 ;  /* 0x0000f003000075a7 */ /* 0x004ea400080011ff */
[----:B--2---:R-:W-:Y:S05]  /*52e0*/  @!P0 BRA `(.L_x_85) ;  /* 0x0000004000348947 */ /* 0x004fea0003800000 */
.L_x_183:
[----:B------:R-:W4:Y:S01]  /*52f0*/  LDC.64 R14, c[0x0][0xd10] ;  /* 0x00034400ff0e7b82 */ /* 0x000f220000000a00 */
[----:B------:R-:W3:Y:S01]  /*5300*/  LDS.128 R16, [R16+0x160] ;  /* 0x0001600010107984 */ /* 0x000ee20000000c00 */
[----:B-1----:R-:W-:Y:S01]  /*5310*/  ISETP.NE.AND P1, PT, R26, 0x1, PT ;  /* 0x000000011a00780c */ /* 0x002fe20003f25270 */
[----:B--2---:R-:W-:Y:S01]  /*5320*/  VIADD R0, R0, 0x100 ;  /* 0x0000010000007836 */ /* 0x004fe20000000000 */
[----:B------:R-:W-:Y:S04]  /*5330*/  ISETP.GE.AND P0, PT, R2, 0x1, PT ;  /* 0x000000010200780c */ /* 0x000fe80003f06270 */
[----:B------:R-:W1:Y:S01]  /*5340*/  LDC.64 R12, c[0x0][0xd18] ;  /* 0x00034600ff0c7b82 */ /* 0x000e620000000a00 */
[----:B------:R-:W-:Y:S01]  /*5350*/  PRMT R0, RZ, 0x654, R0 ;  /* 0x00000654ff007816 */ /* 0x000fe20000000000 */
[----:B------:R-:W-:Y:S01]  /*5360*/  @!PT LDS RZ, [RZ] ;  /* 0x00000000fffff984 */ /* 0x000fe20000000800 */
[----:B------:R-:W-:Y:S01]  /*5370*/  @!PT LDS RZ, [RZ] ;  /* 0x00000000fffff984 */ /* 0x000fe20000000800 */
[----:B------:R-:W-:Y:S01]  /*5380*/  @!PT LDS RZ, [RZ] ;  /* 0x00000000fffff984 */ /* 0x000fe20000000800 */
[----:B------:R-:W-:Y:S01]  /*5390*/  @!PT LDS RZ, [RZ] ;  /* 0x00000000fffff984 */ /* 0x000fe20000000800 */
[----:B------:R2:W-:Y:S06]  /*53a0*/  MEMBAR.ALL.CTA ;  /* 0x0000000000007992 */ /* 0x0005ec0000008000 */
[----:B--2---:R-:W2:Y:S01]  /*53b0*/  FENCE.VIEW.ASYNC.S ;  /* 0x00000000000073c6 */ /* 0x004ea20000000000 */
[----:B------:R-:W1:Y:S08]  /*53c0*/  @!P1 LDC R11, c[0x0][0xd20] ;  /* 0x00034800ff0b9b82 */ /* 0x000e700000000800 */
[----:B------:R-:W1:Y:S01]  /*53d0*/  @!P1 LDC R10, c[0x0][0xd0c] ;  /* 0x00034300ff0a9b82 */ /* 0x000e620000000800 */
[----:B--2---:R2:W-:Y:S01]  /*53e0*/  SYNCS.ARRIVE.TRANS64.RED.A1T0 RZ, [R0+URZ], RZ ;  /* 0x000000ff00ff79a7 */ /* 0x0045e200081004ff */
[----:B---3--:R-:W-:Y:S04]  /*53f0*/  LOP3.LUT P4, RZ, R18, 0x1, RZ, 0xc0, !PT ;  /* 0x0000000112ff7812 */ /* 0x008fe8000788c0ff */
[----:B------:R-:W-:Y:S09]  /*5400*/  P2R R77, PR, RZ, 0x10 ;  /* 0x00000010ff4d7803 */ /* 0x000ff20000000000 */
[----:B------:R-:W-:Y:S02]  /*5410*/  @P4 MOV R29, R16 ;  /* 0x00000010001d4202 */ /* 0x000fe40000000f00 */
[----:B------:R-:W-:Y:S01]  /*5420*/  @P4 LOP3.LUT R27, R17, 0xffff, RZ, 0xc0, !PT ;  /* 0x0000ffff111b4812 */ /* 0x000fe200078ec0ff */
[----:B--2-4-:R-:W-:Y:S06]  /*5430*/  @!P0 BRA `(.L_x_86) ;  /* 0x0000000000a48947 */ /* 0x014fec0003800000 */
[----:B------:R-:W-:Y:S01]  /*5440*/  IMAD.HI.U32 R21, R66, R25, RZ ;  /* 0x0000001942157227 */ /* 0x000fe200078e00ff */
[----:B------:R-:W-:Y:S02]  /*5450*/  ISETP.NE.AND P0, PT, R24, 0x1, PT ;  /* 0x000000011800780c */ /* 0x000fe40003f05270 */
[----:B------:R-:W-:Y:S01]  /*5460*/  ISETP.NE.AND P2, PT, R2, 0x1, PT ;  /* 0x000000010200780c */ /* 0x000fe20003f45270 */
[----:B------:R-:W-:Y:S01]  /*5470*/  IMAD.HI.U32 R34, R65, R60, RZ ;  /* 0x0000003c41227227 */ /* 0x000fe200078e00ff */
        /* <DEDUP_REMOVED lines=8> */
[-C--:B------:R-:W-:Y:S04]  /*5500*/  IMAD.HI.U32 R34, R3, R22.reuse, RZ ;  /* 0x0000001603227227 */ /* 0x080fe800078e00ff */
[----:B------:R-:W-:Y:S01]  /*5510*/  IMAD.HI.U32 R36, R7, R22, RZ ;  /* 0x0000001607247227 */ /* 0x000fe200078e00ff */
[-C--:B------:R-:W-:Y:S02]  /*5520*/  @P2 SHF.R.U32.HI R3, RZ, R23.reuse, R34 ;  /* 0x00000017ff032219 */ /* 0x080fe40000011622 */
[----:B------:R-:W-:Y:S02]  /*5530*/  SHF.R.U32.HI R34, RZ, R64, R21 ;  /* 0x00000040ff227219 */ /* 0x000fe40000011615 */
[----:B------:R-:W-:Y:S01]  /*5540*/  @P2 SHF.R.U32.HI R7, RZ, R23, R36 ;  /* 0x00000017ff072219 */ /* 0x000fe20000011624 */
[C---:B------:R-:W-:Y:S01]  /*5550*/  IMAD R4, R2.reuse, R3, RZ ;  /* 0x0000000302047224 */ /* 0x040fe200078e02ff */
[----:B------:R-:W-:Y:S02]  /*5560*/  SEL R5, R27, R34, !P0 ;  /* 0x000000221b057207 */ /* 0x000fe40004000000 */
[----:B------:R-:W-:Y:S01]  /*5570*/  SEL R3, R29, R38, !P3 ;  /* 0x000000261d037207 */ /* 0x000fe20005800000 */
[----:B------:R-:W-:Y:S01]  /*5580*/  IMAD R6, R2, R7, RZ ;  /* 0x0000000702067224 */ /* 0x000fe200078e02ff */
[C---:B------:R-:W-:Y:S01]  /*5590*/  ISETP.GE.AND P0, PT, R5.reuse, R4, PT ;  /* 0x000000040500720c */ /* 0x040fe20003f06270 */
[----:B------:R-:W-:Y:S03]  /*55a0*/  IMAD.HI.U32 R8, R5, R22, RZ ;  /* 0x0000001605087227 */ /* 0x000fe600078e00ff */
[----:B------:R-:W-:Y:S01]  /*55b0*/  ISETP.GE.OR P0, PT, R3, R6, P0 ;  /* 0x000000060300720c */ /* 0x000fe20000706670 */
[----:B------:R-:W-:Y:S01]  /*55c0*/  IMAD.MOV R6, RZ, RZ, -R3 ;  /* 0x000000ffff067224 */ /* 0x000fe200078e0a03 */
[-C--:B------:R-:W-:Y:S03]  /*55d0*/  SHF.R.U32.HI R8, RZ, R23.reuse, R8 ;  /* 0x00000017ff087219 */ /* 0x080fe60000011608 */
[----:B------:R-:W-:Y:S01]  /*55e0*/  IMAD R29, R28, R6, R29 ;  /* 0x000000061c1d7224 */ /* 0x000fe200078e021d */
[----:B------:R-:W-:Y:S05]  /*55f0*/  SEL R9, R5, R8, !P2 ;  /* 0x0000000805097207 */ /* 0x000fea0005000000 */
[----:B------:R-:W-:Y:S02]  /*5600*/  IMAD.MOV R8, RZ, RZ, -R9 ;  /* 0x000000ffff087224 */ /* 0x000fe400078e0a09 */
[C---:B------:R-:W-:Y:S04]  /*5610*/  @!P0 IMAD.HI.U32 R4, R3.reuse, R22, RZ ;  /* 0x0000001603048227 */ /* 0x040fe800078e00ff */
[----:B------:R-:W-:Y:S01]  /*5620*/  IMAD R8, R2, R8, R5 ;  /* 0x0000000802087224 */ /* 0x000fe200078e0205 */
[----:B------:R-:W-:Y:S04]  /*5630*/  @!P0 SHF.R.U32.HI R4, RZ, R23, R4 ;  /* 0x00000017ff048219 */ /* 0x000fe80000011604 */
[----:B------:R-:W-:Y:S02]  /*5640*/  @!P0 SEL R0, R3, R4, !P2 ;  /* 0x0000000403008207 */ /* 0x000fe40005000000 */
[----:B------:R-:W-:Y:S02]  /*5650*/  IADD3 R4, PT, PT, -R5, RZ, RZ ;  /* 0x000000ff05047210 */ /* 0x000fe40007ffe1ff */
[----:B------:R-:W-:Y:S01]  /*5660*/  @!P0 IADD3 R9, PT, PT, R9, -R0, RZ ;  /* 0x8000000009098210 */ /* 0x000fe20007ffe0ff */
[----:B------:R-:W-:Y:S02]  /*5670*/  @!P0 IMAD R0, R7, R8, R0 ;  /* 0x0000000807008224 */ /* 0x000fe400078e0200 */
[----:B------:R-:W-:Y:S02]  /*5680*/  IMAD R27, R24, R4, R27 ;  /* 0x00000004181b7224 */ /* 0x000fe400078e021b */
[----:B------:R-:W-:Y:S02]  /*5690*/  @!P0 IMAD R5, R9, R2, R3 ;  /* 0x0000000209058224 */ /* 0x000fe400078e0203 */
[----:B------:R-:W-:Y:S04]  /*56a0*/  @!P0 IMAD.MOV.U32 R3, RZ, RZ, R0 ;  /* 0x000000ffff038224 */ /* 0x000fe800078e0000 */
[----:B------:R-:W-:Y:S02]  /*56b0*/  IMAD R29, R3, R28, R29 ;  /* 0x0000001c031d7224 */ /* 0x000fe400078e021d */
[----:B------:R-:W-:Y:S07]  /*56c0*/  IMAD R27, R5, R24, R27 ;  /* 0x00000018051b7224 */ /* 0x000fee00078e021b */
.L_x_86:
[----:B-1----:R-:W-:Y:S01]  /*56d0*/  @!P1 ISETP.NE.AND P0, PT, R12, 0x1, PT ;  /* 0x000000010c00980c */ /* 0x002fe20003f05270 */
[----:B------:R-:W-:Y:S01]  /*56e0*/  @!P1 IMAD.HI.U32 R4, R27, R13, RZ ;  /* 0x0000000d1b049227 */ /* 0x000fe200078e00ff */
[----:B------:R-:W-:Y:S01]  /*56f0*/  R2UR UR42, R20 ;  /* 0x00000000142a72ca */ /* 0x000fe200000e0000 */
[----:B------:R-:W-:Y:S01]  /*5700*/  USHF.L.U32 UR41, UR11, 0x7, URZ ;  /* 0x000000070b297899 */ /* 0x000fe200080006ff */
[----:B------:R-:W-:Y:S01]  /*5710*/  @!P1 ISETP.NE.AND P2, PT, R10, 0x1, PT ;  /* 0x000000010a00980c */ /* 0x000fe20003f45270 */
[----:B------:R-:W-:Y:S01]  /*5720*/  @!P1 IMAD.HI.U32 R0, R29, R14, RZ ;  /* 0x0000000e1d009227 */ /* 0x000fe200078e00ff */
[----:B------:R-:W-:Y:S01]  /*5730*/  @!P1 SHF.R.U32.HI R4, RZ, R11, R4 ;  /* 0x0000000bff049219 */ /* 0x000fe20000011604 */
[----:B------:R-:W-:Y:S01]  /*5740*/  BSSY.RECONVERGENT B6, `(.L_x_87) ;  /* 0x000002c000067945 */ /* 0x000fe20003800200 */
[----:B------:R-:W-:Y:S01]  /*5750*/  @P4 SHF.R.U32.HI R69, RZ, 0x10, R17 ;  /* 0x00000010ff454819 */ /* 0x000fe20000011611 */
[----:B------:R-:W-:Y:S01]  /*5760*/  VIADD R80, R80, 0x1 ;  /* 0x0000000150507836 */ /* 0x000fe20000000000 */
[----:B------:R-:W-:Y:S02]  /*5770*/  @!P1 SEL R3, R27, R4, !P0 ;  /* 0x000000041b039207 */ /* 0x000fe40004000000 */
[----:B------:R-:W-:Y:S02]  /*5780*/  @!P1 SHF.R.U32.HI R0, RZ, R15, R0 ;  /* 0x0000000fff009219 */ /* 0x000fe40000011600 */
[----:B------:R-:W-:Y:S01]  /*5790*/  LOP3.LUT P0, RZ, R68, 0x1f0, RZ, 0xc0, !PT ;  /* 0x000001f044ff7812 */ /* 0x000fe2000780c0ff */
[----:B------:R-:W-:Y:S01]  /*57a0*/  USHF.L.U32 UR42, UR42, 0x6, URZ ;  /* 0x000000062a2a7899 */ /* 0x000fe200080006ff */
[----:B------:R-:W-:Y:S05]  /*57b0*/  @!P1 SEL R4, R29, R0, !P2 ;  /* 0x000000001d049207 */ /* 0x000fea0005000000 */
[----:B------:R-:W-:Y:S02]  /*57c0*/  @!P1 IMAD.IADD R0, R3, 0x1, -R4 ;  /* 0x0000000103009824 */ /* 0x000fe400078e0a04 */
[----:B------:R-:W-:Y:S02]  /*57d0*/  @!P1 IMAD.IADD R3, R4, 0x1, -R3 ;  /* 0x0000000104039824 */ /* 0x000fe400078e0a03 */
[----:B------:R-:W-:Y:S02]  /*57e0*/  @!P1 IMAD R29, R0, R10, R29 ;  /* 0x0000000a001d9224 */ /* 0x000fe400078e021d */
[----:B------:R-:W-:Y:S01]  /*57f0*/  @!P1 IMAD R27, R3, R12, R27 ;  /* 0x0000000c031b9224 */ /* 0x000fe200078e021b */
[----:B------:R-:W-:Y:S06]  /*5800*/  @!P0 BRA `(.L_x_88) ;  /* 0x00000000007c8947 */ /* 0x000fec0003800000 */
[----:B------:R-:W1:Y:S01]  /*5810*/  LDCU.64 UR8, c[0x4][0x80] ;  /* 0x01001000ff0877ac */ /* 0x000e620008000a00 */
[----:B------:R-:W-:Y:S01]  /*5820*/  MOV R16, 0x0 ;  /* 0x0000000000107802 */ /* 0x000fe20000000f00 */
[----:B------:R-:W-:Y:S02]  /*5830*/  HFMA2 R12, -RZ, RZ, 0, 5.9604644775390625e-08 ;  /* 0x00000001ff0c7431 */ /* 0x000fe400000001ff */
[----:B------:R-:W-:Y:S01]  /*5840*/  IMAD.MOV.U32 R8, RZ, RZ, 0x70 ;  /* 0x00000070ff087424 */ /* 0x000fe200078e00ff */
[----:B------:R2:W3:Y:S01]  /*5850*/  LDC.64 R14, c[0x4][R16] ;  /* 0x01000000100e7b82 */ /* 0x0004e20000000a00 */
[----:B------:R-:W4:Y:S01]  /*5860*/  LDCU.64 UR6, c[0x4][0x88] ;  /* 0x01001100ff0677ac */ /* 0x000f220008000a00 */
[----:B------:R-:W-:Y:S01]  /*5870*/  IMAD.MOV.U32 R13, RZ, RZ, RZ ;  /* 0x000000ffff0d7224 */ /* 0x000fe200078e00ff */
[----:B------:R-:W2:Y:S01]  /*5880*/  LDCU.64 UR4, c[0x4][0x8] ;  /* 0x01000100ff0477ac */ /* 0x000ea20008000a00 */
[----:B-1----:R-:W-:Y:S01]  /*5890*/  MOV R5, UR9 ;  /* 0x0000000900057c02 */ /* 0x002fe20008000f00 */
[----:B------:R-:W-:Y:S01]  /*58a0*/  IMAD.U32 R4, RZ, RZ, UR8 ;  /* 0x00000008ff047e24 */ /* 0x000fe2000f8e00ff */
[----:B----4-:R-:W-:Y:S01]  /*58b0*/  MOV R7, UR7 ;  /* 0x0000000700077c02 */ /* 0x010fe20008000f00 */
[----:B------:R-:W-:Y:S01]  /*58c0*/  IMAD.U32 R6, RZ, RZ, UR6 ;  /* 0x00000006ff067e24 */ /* 0x000fe2000f8e00ff */
[----:B--2---:R-:W-:Y:S01]  /*58d0*/  MOV R11, UR5 ;  /* 0x00000005000b7c02 */ /* 0x004fe20008000f00 */
[----:B------:R-:W-:Y:S02]  /*58e0*/  IMAD.U32 R10, RZ, RZ, UR4 ;  /* 0x00000004ff0a7e24 */ /* 0x000fe4000f8e00ff */
[----:B------:R-:W-:Y:S07]  /*58f0*/  LEPC R20, `(.L_x_89) ;  /* 0x000000001014794e */ /* 0x000fee0000000000 */
[----:B---3-5:R-:W-:Y:S05]  /*5900*/  CALL.ABS.NOINC R14 ;  /* 0x000000000e007343 */ /* 0x028fea0003c00000 */
.L_x_89:
[----:B------:R-:W1:Y:S01]  /*5910*/  LDCU.64 UR8, c[0x4][0x80] ;  /* 0x01001000ff0877ac */ /* 0x000e620008000a00 */
[----:B------:R-:W2:Y:S01]  /*5920*/  LDC.64 R16, c[0x4][R16] ;  /* 0x0100000010107b82 */ /* 0x000ea20000000a00 */
[----:B------:R-:W-:Y:S02]  /*5930*/  HFMA2 R12, -RZ, RZ, 0, 5.9604644775390625e-08 ;  /* 0x00000001ff0c7431 */ /* 0x000fe400000001ff */
[----:B------:R-:W-:Y:S02]  /*5940*/  IMAD.MOV.U32 R8, RZ, RZ, 0x70 ;  /* 0x00000070ff087424 */ /* 0x000fe400078e00ff */
[----:B------:R-:W-:Y:S01]  /*5950*/  IMAD.MOV.U32 R13, RZ, RZ, RZ ;  /* 0x000000ffff0d7224 */ /* 0x000fe200078e00ff */
[----:B------:R-:W3:Y:S01]  /*5960*/  LDCU.64 UR6, c[0x4][0x88] ;  /* 0x01001100ff0677ac */ /* 0x000ee20008000a00 */
[----:B------:R-:W4:Y:S01]  /*5970*/  LDCU.64 UR4, c[0x4][0x8] ;  /* 0x01000100ff0477ac */ /* 0x000f220008000a00 */
[----:B-1----:R-:W-:Y:S02]  /*5980*/  MOV R4, UR8 ;  /* 0x0000000800047c02 */ /* 0x002fe40008000f00 */
[----:B------:R-:W-:Y:S02]  /*5990*/  MOV R5, UR9 ;  /* 0x0000000900057c02 */ /* 0x000fe40008000f00 */
[----:B---3--:R-:W-:Y:S01]  /*59a0*/  MOV R7, UR7 ;  /* 0x0000000700077c02 */ /* 0x008fe20008000f00 */
[----:B------:R-:W-:Y:S01]  /*59b0*/  IMAD.U32 R6, RZ, RZ, UR6 ;  /* 0x00000006ff067e24 */ /* 0x000fe2000f8e00ff */
[----:B----4-:R-:W-:Y:S01]  /*59c0*/  MOV R11, UR5 ;  /* 0x00000005000b7c02 */ /* 0x010fe20008000f00 */
[----:B------:R-:W-:Y:S02]  /*59d0*/  IMAD.U32 R10, RZ, RZ, UR4 ;  /* 0x00000004ff0a7e24 */ /* 0x000fe4000f8e00ff */
[----:B------:R-:W-:Y:S07]  /*59e0*/  LEPC R20, `(.L_x_88) ;  /* 0x000000001014794e */ /* 0x000fee0000000000 */
[----:B--2---:R-:W-:Y:S05]  /*59f0*/  CALL.ABS.NOINC R16 ;  /* 0x0000000010007343 */ /* 0x004fea0003c00000 */
.L_x_88:
[----:B------:R-:W-:Y:S05]  /*5a00*/  BSYNC.RECONVERGENT B6 ;  /* 0x0000000000067941 */ /* 0x000fea0003800200 */
.L_x_87:
[----:B------:R-:W-:Y:S02]  /*5a10*/  ISETP.NE.U32.AND P0, PT, RZ, UR44, PT ;  /* 0x0000002cff007c0c */ /* 0x000fe4000bf05070 */
[C---:B------:R-:W-:Y:S02]  /*5a20*/  ISETP.NE.U32.AND P1, PT, R58.reuse, RZ, PT ;  /* 0x000000ff3a00720c */ /* 0x040fe40003f25070 */
[----:B------:R-:W-:Y:S02]  /*5a30*/  ISETP.NE.U32.AND P4, PT, R58, RZ, PT ;  /* 0x000000ff3a00720c */ /* 0x000fe40003f85070 */
[----:B------:R-:W-:Y:S02]  /*5a40*/  ISETP.NE.AND.EX P0, PT, RZ, UR45, PT, P0 ;  /* 0x0000002dff007c0c */ /* 0x000fe4000bf05300 */
[C---:B------:R-:W-:Y:S02]  /*5a50*/  ISETP.NE.AND.EX P1, PT, R59.reuse, RZ, PT, P1 ;  /* 0x000000ff3b00720c */ /* 0x040fe40003f25310 */
[----:B------:R-:W-:Y:S02]  /*5a60*/  ISETP.NE.AND.EX P4, PT, R59, RZ, P0, P4 ;  /* 0x000000ff3b00720c */ /* 0x000fe40000785340 */
[----:B------:R-:W-:Y:S02]  /*5a70*/  ISETP.NE.U32.AND P5, PT, R54, RZ, PT ;  /* 0x000000ff3600720c */ /* 0x000fe40003fa5070 */
[----:B------:R-:W-:Y:S02]  /*5a80*/  ISETP.NE.U32.AND P3, PT, RZ, UR44, PT ;  /* 0x0000002cff007c0c */ /* 0x000fe4000bf65070 */
[----:B------:R-:W-:Y:S02]  /*5a90*/  PLOP3.LUT P2, PT, PT, PT, PT, 0x8, 0x80 ;  /* 0x000000000080781c */ /* 0x000fe40003f4e170 */
[----:B------:R-:W-:Y:S02]  /*5aa0*/  ISETP.NE.AND.EX P5, PT, R55, RZ, PT, P5 ;  /* 0x000000ff3700720c */ /* 0x000fe40003fa5350 */
[----:B------:R-:W-:Y:S03]  /*5ab0*/  ISETP.NE.AND.EX P3, PT, RZ, UR45, PT, P3 ;  /* 0x0000002dff007c0c */ /* 0x000fe6000bf65330 */
[----:B------:R-:W-:Y:S01]  /*5ac0*/  @!P4 PLOP3.LUT P2, PT, P1, PT, PT, 0x80, 0x8 ;  /* 0x000000000008c81c */ /* 0x000fe20000f4f070 */
[----:B------:R-:W-:Y:S01]  /*5ad0*/  @!UPT UIADD3 URZ, UPT, UPT, URZ, URZ, URZ ;  /* 0x000000fffffff290 */ /* 0x000fe2000fffe0ff */
[----:B------:R-:W-:Y:S11]  /*5ae0*/  @!P1 BRA `(.L_x_90) ;  /* 0x00000000002c9947 */ /* 0x000ff60003800000 */
[----:B------:R-:W-:Y:S01]  /*5af0*/  ISETP.NE.U32.AND P0, PT, R56, RZ, PT ;  /* 0x000000ff3800720c */ /* 0x000fe20003f05070 */
[----:B------:R-:W-:Y:S03]  /*5b00*/  IMAD.MOV.U32 R63, RZ, RZ, 0x1 ;  /* 0x00000001ff3f7424 */ /* 0x000fe600078e00ff */
[----:B------:R-:W-:Y:S11]  /*5b10*/  ISETP.NE.AND.EX P0, PT, R57, RZ, PT, P0 ;  /* 0x000000ff3900720c */ /* 0x000ff60003f05300 */
[----:B------:R-:W-:Y:S02]  /*5b20*/  @!UPT UIADD3 URZ, UPT, UPT, URZ, URZ, URZ ;  /* 0x000000fffffff290 */ /* 0x000fe4000fffe0ff */
[----:B------:R-:W1:Y:S01]  /*5b30*/  @P0 LDC.64 R4, c[0x0][0xa88] ;  /* 0x0002a200ff040b82 */ /* 0x000e620000000a00 */
[----:B------:R-:W-:Y:S04]  /*5b40*/  @P0 IMAD R0, R58, UR36, RZ ;  /* 0x000000243a000c24 */ /* 0x000fe8000f8e02ff */
[----:B-1----:R-:W-:Y:S04]  /*5b50*/  @P0 IMAD.WIDE R4, R0, 0x4, R4 ;  /* 0x0000000400040825 */ /* 0x002fe800078e0204 */
[----:B------:R-:W-:Y:S01]  /*5b60*/  HFMA2 R0, -RZ, RZ, 0, 5.9604644775390625e-08 ;  /* 0x00000001ff007431 */ /* 0x000fe200000001ff */
[----:B-----5:R1:W5:Y:S04]  /*5b70*/  @P0 LDG.E R35, desc[UR38][R4.64] ;  /* 0x0000002604230981 */ /* 0x020368000c1e1900 */
[----:B------:R-:W-:Y:S01]  /*5b80*/  @!P0 PRMT R63, R0, 0x7610, R63 ;  /* 0x00007610003f8816 */ /* 0x000fe2000000003f */
[----:B-1----:R-:W2:Y:S06]  /*5b90*/  @!P0 LDC R35, c[0x0][0xa80] ;  /* 0x0002a000ff238b82 */ /* 0x002eac0000000800 */
.L_x_90:
[----:B------:R-:W-:Y:S05]  /*5ba0*/  @!P5 BRA `(.L_x_91) ;  /* 0x000000000020d947 */ /* 0x000fea0003800000 */
[----:B------:R-:W-:Y:S04]  /*5bb0*/  ISETP.NE.U32.AND P0, PT, R52, RZ, PT ;  /* 0x000000ff3400720c */ /* 0x000fe80003f05070 */
[----:B------:R-:W-:Y:S11]  /*5bc0*/  ISETP.NE.AND.EX P0, PT, R53, RZ, PT, P0 ;  /* 0x000000ff3500720c */ /* 0x000ff60003f05300 */
[----:B------:R-:W-:Y:S02]  /*5bd0*/  @!UPT UIADD3 URZ, UPT, UPT, URZ, URZ, URZ ;  /* 0x000000fffffff290 */ /* 0x000fe4000fffe0ff */
[----:B------:R-:W1:Y:S01]  /*5be0*/  @P0 LDC.64 R4, c[0x0][0xaa8] ;  /* 0x0002aa00ff040b82 */ /* 0x000e620000000a00 */
[----:B------:R-:W-:Y:S04]  /*5bf0*/  @P0 IMAD R0, R54, UR36, RZ ;  /* 0x0000002436000c24 */ /* 0x000fe8000f8e02ff */
[----:B-1----:R-:W-:Y:S05]  /*5c00*/  @P0 IMAD.WIDE R4, R0, 0x4, R4 ;  /* 0x0000000400040825 */ /* 0x002fea00078e0204 */
[----:B-----5:R1:W5:Y:S02]  /*5c10*/  @P0 LDG.E R32, desc[UR38][R4.64] ;  /* 0x0000002604200981 */ /* 0x020364000c1e1900 */
[----:B-1----:R-:W3:Y:S02]  /*5c20*/  @!P0 LDC R32, c[0x0][0xaa0] ;  /* 0x0002a800ff208b82 */ /* 0x002ee40000000800 */
.L_x_91:
[----:B--2--5:R-:W-:Y:S01]  /*5c30*/  FSETP.NEU.AND P0, PT, R35, RZ, PT ;  /* 0x000000ff2300720b */ /* 0x024fe20003f0d000 */
[----:B------:R-:W-:Y:S01]  /*5c40*/  BSSY B1, `(.L_x_92) ;  /* 0x0000046000017945 */ /* 0x000fe20003800000 */
[----:B------:R-:W-:Y:S01]  /*5c50*/  SEL R4, RZ, 0xffffffff, P3 ;  /* 0xffffffffff047807 */ /* 0x000fe20001800000 */
[----:B------:R-:W-:Y:S01]  /*5c60*/  IMAD.MOV.U32 R85, RZ, RZ, 0x1 ;  /* 0x00000001ff557424 */ /* 0x000fe200078e00ff */
[----:B------:R-:W-:Y:S01]  /*5c70*/  @!P4 LOP3.LUT P3, RZ, R63, 0xff, RZ, 0xc0, !PT ;  /* 0x000000ff3fffc812 */ /* 0x000fe2000786c0ff */
[----:B------:R-:W-:Y:S01]  /*5c80*/  IMAD R33, R30, 0x40, R31 ;  /* 0x000000401e217824 */ /* 0x000fe200078e021f */
[----:B------:R-:W-:Y:S01]  /*5c90*/  @!P4 SEL R3, RZ, 0xffffffff, P0 ;  /* 0xffffffffff03c807 */ /* 0x000fe20000000000 */
[----:B------:R-:W-:Y:S01]  /*5ca0*/  IMAD.IADD R82, R75, 0x1, R74 ;  /* 0x000000014b527824 */ /* 0x000fe200078e024a */
[----:B------:R-:W-:Y:S01]  /*5cb0*/  LOP3.LUT R72, R72, 0x1, RZ, 0x3c, !PT ;  /* 0x0000000148487812 */ /* 0x000fe200078e3cff */
[----:B------:R-:W-:Y:S01]  /*5cc0*/  IMAD.IADD R78, R74, 0x1, R73 ;  /* 0x000000014a4e7824 */ /* 0x000fe200078e0249 */
[----:B------:R-:W-:Y:S01]  /*5cd0*/  @P2 SEL R3, R4, R3, !P3 ;  /* 0x0000000304032207 */ /* 0x000fe20005800000 */
[----:B------:R-:W-:Y:S01]  /*5ce0*/  IMAD.MOV.U32 R84, RZ, RZ, RZ ;  /* 0x000000ffff547224 */ /* 0x000fe200078e00ff */
[----:B------:R-:W-:Y:S01]  /*5cf0*/  LEA R83, R30, UR46, 0x3 ;  /* 0x0000002e1e537c11 */ /* 0x000fe2000f8e18ff */
[----:B------:R-:W-:Y:S01]  /*5d00*/  IMAD.MOV.U32 R50, RZ, RZ, RZ ;  /* 0x000000ffff327224 */ /* 0x000fe200078e00ff */
[----:B------:R-:W-:Y:S02]  /*5d10*/  @!P4 LOP3.LUT R3, R3, 0x1, RZ, 0xc0, !PT ;  /* 0x000000010303c812 */ /* 0x000fe400078ec0ff */
[----:B------:R-:W-:Y:S02]  /*5d20*/  CS2R R48, SRZ ;  /* 0x0000000000307805 */ /* 0x000fe4000001ff00 */
[----:B------:R-:W-:Y:S02]  /*5d30*/  SHF.L.U32 R0, R71, 0x1f, RZ ;  /* 0x0000001f47007819 */ /* 0x000fe400000006ff */
[----:B------:R-:W-:Y:S02]  /*5d40*/  CS2R R46, SRZ ;  /* 0x00000000002e7805 */ /* 0x000fe4000001ff00 */
[----:B------:R-:W-:Y:S02]  /*5d50*/  ISETP.NE.U32.OR P5, PT, R3, 0x1, P4 ;  /* 0x000000010300780c */ /* 0x000fe400027a5470 */
[----:B------:R-:W-:Y:S02]  /*5d60*/  CS2R R44, SRZ ;  /* 0x00000000002c7805 */ /* 0x000fe4000001ff00 */
[----:B------:R-:W-:Y:S02]  /*5d70*/  LOP3.LUT P4, R79, R63, 0xff, RZ, 0xc0, !PT ;  /* 0x000000ff3f4f7812 */ /* 0x000fe4000788c0ff */
[----:B------:R-:W-:Y:S02]  /*5d80*/  CS2R R42, SRZ ;  /* 0x00000000002a7805 */ /* 0x000fe4000001ff00 */
[----:B------:R-:W-:Y:S02]  /*5d90*/  SEL R3, RZ, 0xffffffff, P0 ;  /* 0xffffffffff037807 */ /* 0x000fe40000000000 */
[----:B------:R-:W-:Y:S02]  /*5da0*/  CS2R R40, SRZ ;  /* 0x0000000000287805 */ /* 0x000fe4000001ff00 */
[----:B------:R-:W-:Y:S02]  /*5db0*/  P2R R81, PR, RZ, 0x20 ;  /* 0x00000020ff517803 */ /* 0x000fe40000000000 */
[----:B------:R-:W-:Y:S02]  /*5dc0*/  CS2R R38, SRZ ;  /* 0x0000000000267805 */ /* 0x000fe4000001ff00 */
[----:B------:R-:W-:Y:S02]  /*5dd0*/  @P1 SEL R3, R4, R3, !P4 ;  /* 0x0000000304031207 */ /* 0x000fe40006000000 */
[----:B------:R-:W-:Y:S01]  /*5de0*/  CS2R R36, SRZ ;  /* 0x0000000000247805 */ /* 0x000fe2000001ff00 */
[----:B------:R-:W-:Y:S01]  /*5df0*/  IMAD.MOV.U32 R34, RZ, RZ, RZ ;  /* 0x000000ffff227224 */ /* 0x000fe200078e00ff */
[----:B------:R-:W-:Y:S02]  /*5e00*/  LOP3.LUT R3, R3, 0x1, RZ, 0xc0, !PT ;  /* 0x0000000103037812 */ /* 0x000fe400078ec0ff */
[----:B------:R-:W-:Y:S02]  /*5e10*/  @P5 SHF.L.U32 R5, R72, 0x1f, RZ ;  /* 0x0000001f48055819 */ /* 0x000fe400000006ff */
[----:B------:R-:W-:Y:S02]  /*5e20*/  ISETP.NE.U32.AND P0, PT, R3, 0x1, PT ;  /* 0x000000010300780c */ /* 0x000fe40003f05070 */
[----:B------:R-:W1:Y:S02]  /*5e30*/  @P5 SYNCS.PHASECHK.TRANS64.TRYWAIT P3, [UR46+0xa0], R5 ;  /* 0x0000a005ff0055a7 */ /* 0x000e64000806112e */
[----:B------:R-:W-:Y:S01]  /*5e40*/  P2R R86, PR, RZ, 0x1 ;  /* 0x00000001ff567803 */ /* 0x000fe20000000000 */
[----:B------:R2:W4:Y:S01]  /*5e50*/  SYNCS.PHASECHK.TRANS64.TRYWAIT P2, [R83+URZ+0x110], R0 ;  /* 0x00011000530075a7 */ /* 0x00052200080411ff */
[----:B-1----:R-:W-:Y:S01]  /*5e60*/  @P5 SEL R85, RZ, 0x1, !P3 ;  /* 0x00000001ff555807 */ /* 0x002fe20005800000 */
[----:B--2---:R-:W-:Y:S06]  /*5e70*/  @!P5 BRA `(.L_x_93) ;  /* 0x000000000088d947 */ /* 0x004fec0003800000 */
[----:B------:R-:W-:Y:S01]  /*5e80*/  IMAD.MOV.U32 R34, RZ, RZ, RZ ;  /* 0x000000ffff227224 */ /* 0x000fe200078e00ff */
[----:B------:R-:W-:Y:S01]  /*5e90*/  ISETP.NE.AND P0, PT, R85, RZ, PT ;  /* 0x000000ff5500720c */ /* 0x000fe20003f05270 */
[----:B------:R-:W-:Y:S01]  /*5ea0*/  BSSY B0, `(.L_x_94) ;  /* 0x000000c000007945 */ /* 0x000fe20003800000 */
[----:B------:R-:W-:Y:S02]  /*5eb0*/  CS2R R36, SRZ ;  /* 0x0000000000247805 */ /* 0x000fe4000001ff00 */
[----:B------:R-:W-:Y:S02]  /*5ec0*/  CS2R R38, SRZ ;  /* 0x0000000000267805 */ /* 0x000fe4000001ff00 */
[----:B------:R-:W-:Y:S02]  /*5ed0*/  CS2R R40, SRZ ;  /* 0x0000000000287805 */ /* 0x000fe4000001ff00 */
[----:B------:R-:W-:Y:S02]  /*5ee0*/  CS2R R42, SRZ ;  /* 0x00000000002a7805 */ /* 0x000fe4000001ff00 */
[----:B------:R-:W-:Y:S02]  /*5ef0*/  CS2R R44, SRZ ;  /* 0x00000000002c7805 */ /* 0x000fe4000001ff00 */
[----:B------:R-:W-:Y:S02]  /*5f00*/  CS2R R46, SRZ ;  /* 0x00000000002e7805 */ /* 0x000fe4000001ff00 */
[----:B------:R-:W-:Y:S01]  /*5f10*/  CS2R R48, SRZ ;  /* 0x0000000000307805 */ /* 0x000fe2000001ff00 */
[----:B------:R-:W-:Y:S06]  /*5f20*/  @P0 BRA `(.L_x_95) ;  /* 0x00000000000c0947 */ /* 0x000fec0003800000 */
[----:B------:R-:W-:Y:S04]  /*5f30*/  SHF.L.U32 R4, R72, 0x1f, RZ ;  /* 0x0000001f48047819 */ /* 0x000fe800000006ff */
[----:B------:R-:W1:Y:S02]  /*5f40*/  SYNCS.PHASECHK.TRANS64.TRYWAIT P0, [UR46+0xa0], R4 ;  /* 0x0000a004ff0075a7 */ /* 0x000e64000800112e */
[----:B-1----:R-:W-:Y:S05]  /*5f50*/  @!P0 BRA `(.L_x_96) ;  /* 0x00000034002c8947 */ /* 0x002fea0003800000 */
.L_x_95:
[----:B------:R-:W-:Y:S05]  /*5f60*/  BSYNC B0 ;  /* 0x0000000000007941 */ /* 0x000fea0003800000 */
.L_x_94:
[----:B------:R-:W-:Y:S01]  /*5f70*/  ISETP.NE.AND P0, PT, R86, RZ, PT ;  /* 0x000000ff5600720c */ /* 0x000fe20003f05270 */
[----:B------:R-:W-:Y:S11]  /*5f80*/  HFMA2 R84, -RZ, RZ, 0, 5.9604644775390625e-08 ;  /* 0x00000001ff547431 */ /* 0x000ff600000001ff */
[----:B------:R-:W-:Y:S01]  /*5f90*/  @!UPT UIADD3 URZ, UPT, UPT, URZ, URZ, URZ ;  /* 0x000000fffffff290 */ /* 0x000fe2000fffe0ff */
[----:B------:R2:W1:Y:S04]  /*5fa0*/  @P0 LDS R50, [R78+0x600] ;  /* 0x000600004e320984 */ /* 0x0004680000000800 */
[----:B------:R2:W1:Y:S04]  /*5fb0*/  @P0 LDS R34, [R75] ;  /* 0x000000004b220984 */ /* 0x0004680000000800 */
[----:B------:R2:W1:Y:S04]  /*5fc0*/  @P0 LDS R36, [R82] ;  /* 0x0000000052240984 */ /* 0x0004680000000800 */
[----:B------:R2:W1:Y:S04]  /*5fd0*/  @P0 LDS R37, [R73] ;  /* 0x0000000049250984 */ /* 0x0004680000000800 */
[----:B------:R2:W1:Y:S04]  /*5fe0*/  @P0 LDS R38, [R78] ;  /* 0x000000004e260984 */ /* 0x0004680000000800 */
[----:B------:R2:W1:Y:S04]  /*5ff0*/  @P0 LDS R39, [R75+0x200] ;  /* 0x000200004b270984 */ /* 0x0004680000000800 */
        /* <DEDUP_REMOVED lines=9> */
[----:B------:R2:W1:Y:S02]  /*6090*/  @P0 LDS R49, [R73+0x600] ;  /* 0x0006000049310984 */ /* 0x0004640000000800 */
.L_x_93:
[----:B------:R-:W-:Y:S05]  /*60a0*/  BSYNC B1 ;  /* 0x0000000000017941 */ /* 0x000fea0003800000 */
.L_x_92:
[----:B-1----:R-:W-:Y:S04]  /*60b0*/  SHF.R.U32.HI R4, RZ, 0x15, R33 ;  /* 0x00000015ff047819 */ /* 0x002fe80000011621 */
[----:B------:R-:W-:Y:S01]  /*60c0*/  LOP3.LUT P0, RZ, R4, 0x3, R67, 0x48, !PT ;  /* 0x0000000304ff7812 */ /* 0x000fe20007804843 */
[----:B------:R-:W-:Y:S01]  /*60d0*/  @!UPT UIADD3 URZ, UPT, UPT, URZ, URZ, URZ ;  /* 0x000000fffffff290 */ /* 0x000fe2000fffe0ff */
[----:B----4-:R-:W-:Y:S11]  /*60e0*/  @P2 BRA `(.L_x_97) ;  /* 0x0000000000082947 */ /* 0x010ff60003800000 */
[----:B------:R-:W1:Y:S02]  /*60f0*/  SYNCS.PHASECHK.TRANS64.TRYWAIT P1, [R83+URZ+0x110], R0 ;  /* 0x00011000530075a7 */ /* 0x000e6400080211ff */
[----:B-1----:R-:W-:Y:S05]  /*6100*/  @!P1 BRA `(.L_x_98) ;  /* 0x0000003000d89947 */ /* 0x002fea0003800000 */
.L_x_97:
[----:B------:R-:W-:Y:S05]  /*6110*/  @!P0 BRA `(.L_x_99) ;  /* 0x0000000000408947 */ /* 0x000fea0003800000 */
[----:B------:R-:W4:Y:S01]  /*6120*/  LDCU.64 UR8, c[0x4][0x70] ;  /* 0x01000e00ff0877ac */ /* 0x000f220008000a00 */
[----:B------:R-:W-:Y:S01]  /*6130*/  MOV R15, 0x0 ;  /* 0x00000000000f7802 */ /* 0x000fe20000000f00 */
[----:B------:R-:W-:Y:S02]  /*6140*/  HFMA2 R12, -RZ, RZ, 0, 5.9604644775390625e-08 ;  /* 0x00000001ff0c7431 */ /* 0x000fe400000001ff */
[----:B------:R-:W-:Y:S02]  /*6150*/  IMAD.MOV.U32 R8, RZ, RZ, 0x192 ;  /* 0x00000192ff087424 */ /* 0x000fe400078e00ff */
[----:B------:R-:W-:Y:S01]  /*6160*/  IMAD.MOV.U32 R13, RZ, RZ, RZ ;  /* 0x000000ffff0d7224 */ /* 0x000fe200078e00ff */
[----:B------:R-:W5:Y:S01]  /*6170*/  LDCU.64 UR6, c[0x4][0x78] ;  /* 0x01000f00ff0677ac */ /* 0x000f620008000a00 */
[----:B------:R-:W1:Y:S01]  /*6180*/  LDC.64 R14, c[0x4][R15] ;  /* 0x010000000f0e7b82 */ /* 0x000e620000000a00 */
[----:B------:R-:W2:Y:S01]  /*6190*/  LDCU.64 UR4, c[0x4][0x10] ;  /* 0x01000200ff0477ac */ /* 0x000ea20008000a00 */
[----:B----4-:R-:W-:Y:S01]  /*61a0*/  MOV R5, UR9 ;  /* 0x0000000900057c02 */ /* 0x010fe20008000f00 */
[----:B------:R-:W-:Y:S01]  /*61b0*/  IMAD.U32 R4, RZ, RZ, UR8 ;  /* 0x00000008ff047e24 */ /* 0x000fe2000f8e00ff */
[----:B-----5:R-:W-:Y:S01]  /*61c0*/  MOV R7, UR7 ;  /* 0x0000000700077c02 */ /* 0x020fe20008000f00 */
[----:B------:R-:W-:Y:S01]  /*61d0*/  IMAD.U32 R6, RZ, RZ, UR6 ;  /* 0x00000006ff067e24 */ /* 0x000fe2000f8e00ff */
[----:B--2---:R-:W-:Y:S01]  /*61e0*/  MOV R11, UR5 ;  /* 0x00000005000b7c02 */ /* 0x004fe20008000f00 */
[----:B------:R-:W-:Y:S02]  /*61f0*/  IMAD.U32 R10, RZ, RZ, UR4 ;  /* 0x00000004ff0a7e24 */ /* 0x000fe4000f8e00ff */
[----:B------:R-:W-:Y:S07]  /*6200*/  LEPC R20, `(.L_x_99) ;  /* 0x000000001014794e */ /* 0x000fee0000000000 */
[----:B-1-3--:R-:W-:Y:S05]  /*6210*/  CALL.ABS.NOINC R14 ;  /* 0x000000000e007343 */ /* 0x00afea0003c00000 */
.L_x_99:
[----:B------:R-:W-:Y:S05]  /*6220*/  WARPSYNC.ALL ;  /* 0x0000000000007948 */ /* 0x000fea0003800000 */
[----:B------:R-:W-:Y:S01]  /*6230*/  R2UR UR4, R33 ;  /* 0x00000000210472ca */ /* 0x000fe200000e0000 */
[----:B------:R-:W-:Y:S01]  /*6240*/  BSSY.RECONVERGENT B0, `(.L_x_100) ;  /* 0x0000053000007945 */ /* 0x000fe20003800200 */
[----:B------:R-:W-:Y:S11]  /*6250*/  ISETP.NE.AND P0, PT, R76, RZ, PT ;  /* 0x000000ff4c00720c */ /* 0x000ff60003f05270 */
[----:B------:R-:W3:Y:S02]  /*6260*/  LDTM.x16 R4, tmem[UR4] ;  /* 0x00000004000479ee */ /* 0x000ee40008240000 */
[C---:B---3--:R-:W-:Y:S01]  /*6270*/  FMUL R4, R32.reuse, R4 ;  /* 0x0000000420047220 */ /* 0x048fe20000400000 */
[C---:B------:R-:W-:Y:S01]  /*6280*/  FMUL R5, R32.reuse, R5 ;  /* 0x0000000520057220 */ /* 0x040fe20000400000 */
[C---:B------:R-:W-:Y:S01]  /*6290*/  FMUL R6, R32.reuse, R6 ;  /* 0x0000000620067220 */ /* 0x040fe20000400000 */
[C---:B------:R-:W-:Y:S01]  /*62a0*/  FMUL R7, R32.reuse, R7 ;  /* 0x0000000720077220 */ /* 0x040fe20000400000 */
[C---:B------:R-:W-:Y:S01]  /*62b0*/  FFMA R4, R35.reuse, R34, R4 ;  /* 0x0000002223047223 */ /* 0x040fe20000000004 */
[C---:B------:R-:W-:Y:S01]  /*62c0*/  FFMA R5, R35.reuse, R36, R5 ;  /* 0x0000002423057223 */ /* 0x040fe20000000005 */
[C---:B------:R-:W-:Y:S01]  /*62d0*/  FFMA R6, R35.reuse, R37, R6 ;  /* 0x0000002523067223 */ /* 0x040fe20000000006 */
[C---:B------:R-:W-:Y:S01]  /*62e0*/  FFMA R7, R35.reuse, R38, R7 ;  /* 0x0000002623077223 */ /* 0x040fe20000000007 */
[C---:B------:R-:W-:Y:S01]  /*62f0*/  FMUL R8, R32.reuse, R8 ;  /* 0x0000000820087220 */ /* 0x040fe20000400000 */
[----:B------:R3:W-:Y:S01]  /*6300*/  STS [R75], R4 ;  /* 0x000000044b007388 */ /* 0x0007e20000000800 */
[C---:B------:R-:W-:Y:S01]  /*6310*/  FMUL R9, R32.reuse, R9 ;  /* 0x0000000920097220 */ /* 0x040fe20000400000 */
[C---:B------:R-:W-:Y:S01]  /*6320*/  FMUL R10, R32.reuse, R10 ;  /* 0x0000000a200a7220 */ /* 0x040fe20000400000 */
[C---:B------:R-:W-:Y:S01]  /*6330*/  FFMA R8, R35.reuse, R39, R8 ;  /* 0x0000002723087223 */ /* 0x040fe20000000008 */
[----:B------:R3:W-:Y:S01]  /*6340*/  STS [R82], R5 ;  /* 0x0000000552007388 */ /* 0x0007e20000000800 */
        /* <DEDUP_REMOVED lines=11> */
[----:B------:R3:W-:Y:S01]  /*6400*/  STS [R75+0x200], R8 ;  /* 0x000200084b007388 */ /* 0x0007e20000000800 */
[C---:B------:R-:W-:Y:S01]  /*6410*/  FMUL R15, R32.reuse, R15 ;  /* 0x0000000f200f7220 */ /* 0x040fe20000400000 */
[C---:B------:R-:W-:Y:S01]  /*6420*/  FMUL R16, R32.reuse, R16 ;  /* 0x0000001020107220 */ /* 0x040fe20000400000 */
[C---:B------:R-:W-:Y:S01]  /*6430*/  FFMA R14, R35.reuse, R45, R14 ;  /* 0x0000002d230e7223 */ /* 0x040fe2000000000e */
[----:B------:R3:W-:Y:S01]  /*6440*/  STS [R82+0x200], R9 ;  /* 0x0002000952007388 */ /* 0x0007e20000000800 */
[C---:B------:R-:W-:Y:S01]  /*6450*/  FFMA R15, R35.reuse, R46, R15 ;  /* 0x0000002e230f7223 */ /* 0x040fe2000000000f */
[C---:B------:R-:W-:Y:S01]  /*6460*/  FFMA R16, R35.reuse, R47, R16 ;  /* 0x0000002f23107223 */ /* 0x040fe20000000010 */
[C---:B------:R-:W-:Y:S01]  /*6470*/  FMUL R17, R32.reuse, R17 ;  /* 0x0000001120117220 */ /* 0x040fe20000400000 */
[----:B------:R3:W-:Y:S01]  /*6480*/  STS [R73+0x200], R10 ;  /* 0x0002000a49007388 */ /* 0x0007e20000000800 */
[C---:B------:R-:W-:Y:S01]  /*6490*/  FMUL R18, R32.reuse, R18 ;  /* 0x0000001220127220 */ /* 0x040fe20000400000 */
[----:B------:R-:W-:Y:S01]  /*64a0*/  FMUL R19, R32, R19 ;  /* 0x0000001320137220 */ /* 0x000fe20000400000 */
[C---:B------:R-:W-:Y:S01]  /*64b0*/  FFMA R17, R35.reuse, R48, R17 ;  /* 0x0000003023117223 */ /* 0x040fe20000000011 */
[----:B------:R3:W-:Y:S01]  /*64c0*/  STS [R78+0x200], R11 ;  /* 0x0002000b4e007388 */ /* 0x0007e20000000800 */
[C---:B------:R-:W-:Y:S01]  /*64d0*/  FFMA R18, R35.reuse, R49, R18 ;  /* 0x0000003123127223 */ /* 0x040fe20000000012 */
[----:B------:R-:W-:Y:S02]  /*64e0*/  FFMA R19, R35, R50, R19 ;  /* 0x0000003223137223 */ /* 0x000fe40000000013 */
[----:B------:R3:W-:Y:S04]  /*64f0*/  STS [R75+0x400], R12 ;  /* 0x0004000c4b007388 */ /* 0x0007e80000000800 */
[----:B------:R3:W-:Y:S04]  /*6500*/  STS [R82+0x400], R13 ;  /* 0x0004000d52007388 */ /* 0x0007e80000000800 */
[----:B------:R3:W-:Y:S04]  /*6510*/  STS [R73+0x400], R14 ;  /* 0x0004000e49007388 */ /* 0x0007e80000000800 */
[----:B------:R3:W-:Y:S04]  /*6520*/  STS [R78+0x400], R15 ;  /* 0x0004000f4e007388 */ /* 0x0007e80000000800 */
[----:B------:R3:W-:Y:S04]  /*6530*/  STS [R75+0x600], R16 ;  /* 0x000600104b007388 */ /* 0x0007e80000000800 */
[----:B------:R3:W-:Y:S04]  /*6540*/  STS [R82+0x600], R17 ;  /* 0x0006001152007388 */ /* 0x0007e80000000800 */
[----:B------:R3:W-:Y:S04]  /*6550*/  STS [R73+0x600], R18 ;  /* 0x0006001249007388 */ /* 0x0007e80000000800 */
[----:B------:R3:W-:Y:S01]  /*6560*/  STS [R78+0x600], R19 ;  /* 0x000600134e007388 */ /* 0x0007e20000000800 */
[----:B------:R-:W-:Y:S01]  /*6570*/  @!PT LDS RZ, [RZ] ;  /* 0x00000000fffff984 */ /* 0x000fe20000000800 */
[----:B------:R-:W-:Y:S01]  /*6580*/  @!PT LDS RZ, [RZ] ;  /* 0x00000000fffff984 */ /* 0x000fe20000000800 */
[----:B------:R-:W-:Y:S01]  /*6590*/  @!PT LDS RZ, [RZ] ;  /* 0x00000000fffff984 */ /* 0x000fe20000000800 */
[----:B------:R-:W-:Y:S01]  /*65a0*/  @!PT LDS RZ, [RZ] ;  /* 0x00000000fffff984 */ /* 0x000fe20000000800 */
[----:B------:R4:W-:Y:S06]  /*65b0*/  MEMBAR.ALL.CTA ;  /* 0x0000000000007992 */ /* 0x0009ec0000008000 */
[----:B----4-:R-:W4:Y:S02]  /*65c0*/  FENCE.VIEW.ASYNC.S ;  /* 0x00000000000073c6 */ /* 0x010f240000000000 */
[----:B----4-:R-:W-:Y:S06]  /*65d0*/  BAR.SYNC.DEFER_BLOCKING 0x1, 0x80 ;  /* 0x0042000000007b1d */ /* 0x010fec0000010000 */
[----:B------:R-:W-:Y:S05]  /*65e0*/  @P0 BRA `(.L_x_101) ;  /* 0x0000000000600947 */ /* 0x000fea0003800000 */
[----:B------:R-:W-:Y:S02]  /*65f0*/  UIADD3 UR4, UPT, UPT, UR46, 0x200, URZ ;  /* 0x000002002e047890 */ /* 0x000fe4000fffe0ff */
[----:B------:R-:W-:Y:S01]  /*6600*/  UIADD3 UR16, UP0, UPT, UR50, 0x880, URZ ;  /* 0x0000088032107890 */ /* 0x000fe2000ff1e0ff */
[----:B------:R-:W-:Y:S01]  /*6610*/  UMOV UR43, UR36 ;  /* 0x00000024002b7c82 */ /* 0x000fe20008000000 */
[----:B------:R-:W-:Y:S02]  /*6620*/  UIADD3 UR13, UPT, UPT, UR41, 0x20, URZ ;  /* 0x00000020290d7890 */ /* 0x000fe4000fffe0ff */
[----:B------:R-:W-:Y:S01]  /*6630*/  MOV R68, UR4 ;  /* 0x0000000400447c02 */ /* 0x000fe20008000f00 */
[----:B------:R-:W-:Y:S02]  /*6640*/  UIADD3.X UR17, UPT, UPT, URZ, UR51, URZ, UP0, !UPT ;  /* 0x00000033ff117290 */ /* 0x000fe400087fe4ff */
[----:B------:R-:W-:Y:S01]  /*6650*/  UIADD3 UR12, UPT, UPT, UR46, 0xa00, URZ ;  /* 0x00000a002e0c7890 */ /* 0x000fe2000fffe0ff */
[----:B------:R-:W-:Y:S01]  /*6660*/  R2UR UR40, R68 ;  /* 0x00000000442872ca */ /* 0x000fe200000e0000 */
[----:B------:R-:W-:Y:S01]  /*6670*/  UMOV UR14, UR42 ;  /* 0x0000002a000e7c82 */ /* 0x000fe20008000000 */
[----:B------:R-:W-:Y:S01]  /*6680*/  UMOV UR15, UR36 ;  /* 0x00000024000f7c82 */ /* 0x000fe20008000000 */
[----:B------:R-:W-:Y:S02]  /*6690*/  UIADD3 UR9, UPT, UPT, UR41, 0x40, URZ ;  /* 0x0000004029097890 */ /* 0x000fe4000fffe0ff */
[----:B------:R-:W-:Y:S01]  /*66a0*/  UIADD3 UR8, UPT, UPT, UR46, 0x1200, URZ ;  /* 0x000012002e087890 */ /* 0x000fe2000fffe0ff */
[----:B------:R-:W-:Y:S01]  /*66b0*/  UMOV UR10, UR42 ;  /* 0x0000002a000a7c82 */ /* 0x000fe20008000000 */
[----:B------:R-:W-:Y:S01]  /*66c0*/  UMOV UR11, UR36 ;  /* 0x00000024000b7c82 */ /* 0x000fe20008000000 */
[----:B------:R-:W-:Y:S02]  /*66d0*/  UIADD3 UR5, UPT, UPT, UR41, 0x60, URZ ;  /* 0x0000006029057890 */ /* 0x000fe4000fffe0ff */
[----:B------:R-:W-:Y:S03]  /*66e0*/  UIADD3 UR4, UPT, UPT, UR46, 0x1a00, URZ ;  /* 0x00001a002e047890 */ /* 0x000fe6000fffe0ff */
[----:B------:R4:W-:Y:S01]  /*66f0*/  UTMASTG.3D [UR40], [UR16] ;  /* 0x00000028100073b5 */ /* 0x0009e20008010000 */
[----:B------:R-:W-:Y:S01]  /*6700*/  UMOV UR6, UR42 ;  /* 0x0000002a00067c82 */ /* 0x000fe20008000000 */
[----:B------:R-:W-:Y:S01]  /*6710*/  UMOV UR7, UR36 ;  /* 0x0000002400077c82 */ /* 0x000fe20008000000 */
[----:B------:R4:W-:Y:S01]  /*6720*/  UTMASTG.3D [UR12], [UR16] ;  /* 0x0000000c100073b5 */ /* 0x0009e20008010000 */
[----:B------:R4:W-:Y:S02]  /*6730*/  UTMASTG.3D [UR8], [UR16] ;  /* 0x00000008100073b5 */ /* 0x0009e40008010000 */
[----:B------:R4:W-:Y:S01]  /*6740*/  UTMASTG.3D [UR4], [UR16] ;  /* 0x00000004100073b5 */ /* 0x0009e20008010000 */
[----:B------:R0:W-:Y:S01]  /*6750*/  UTMACMDFLUSH ;  /* 0x00000000000079b7 */ /* 0x0001e20000000000 */
[----:B----4-:R-:W-:Y:S04]  /*6760*/  DEPBAR.LE SB0, 0x1 ;  /* 0x000080400000791a */ /* 0x010fe80000000000 */
.L_x_101:
[----:B------:R-:W-:Y:S05]  /*6770*/  BSYNC.RECONVERGENT B0 ;  /* 0x0000000000007941 */ /* 0x000fea0003800200 */
.L_x_100:
[----:B------:R-:W-:Y:S01]  /*6780*/  BAR.SYNC.DEFER_BLOCKING 0x1, 0x80 ;  /* 0x0042000000007b1d */ /* 0x000fe20000010000 */
[----:B------:R-:W-:Y:S01]  /*6790*/  ISETP.NE.AND P1, PT, R81, RZ, PT ;  /* 0x000000ff5100720c */ /* 0x000fe20003f25270 */
[----:B------:R-:W-:Y:S01]  /*67a0*/  UISETP.NE.AND UP0, UPT, UR47, URZ, UPT ;  /* 0x000000ff2f00728c */ /* 0x000fe2000bf05270 */
[----:B------:R-:W-:Y:S11]  /*67b0*/  LEA R3, R84, UR46, 0x3 ;  /* 0x0000002e54037c11 */ /* 0x000ff6000f8e18ff */
[----:B---3--:R-:W-:Y:S01]  /*67c0*/  @P1 SHF.L.U32 R4, R72, 0x1f, RZ ;  /* 0x0000001f48041819 */ /* 0x008fe200000006ff */
[----:B------:R-:W-:Y:S06]  /*67d0*/  BRA.U !UP0, `(.L_x_102) ;  /* 0x0000000108247547 */ /* 0x000fec000b800000 */
[----:B------:R-:W-:Y:S01]  /*67e0*/  IMAD.U32 R5, RZ, RZ, UR48 ;  /* 0x00000030ff057e24 */ /* 0x000fe2000f8e00ff */
[----:B-1----:R-:W-:Y:S01]  /*67f0*/  MOV R0, UR37 ;  /* 0x0000002500007c02 */ /* 0x002fe20008000f00 */
[----:B------:R-:W-:Y:S03]  /*6800*/  UIADD3 UR48, UPT, UPT, UR48, 0x1, URZ ;  /* 0x0000000130307890 */ /* 0x000fe6000fffe0ff */
[----:B------:R-:W-:Y:S01]  /*6810*/  @P1 LEA R5, R5, UR46, 0x3 ;  /* 0x0000002e05051c11 */ /* 0x000fe2000f8e18ff */
[----:B------:R-:W-:Y:S04]  /*6820*/  UISETP.NE.AND UP0, UPT, UR48, 0x4, UPT ;  /* 0x000000043000788c */ /* 0x000fe8000bf05270 */
[----:B------:R-:W-:Y:S01]  /*6830*/  @P1 VIADD R5, R5, 0xc0 ;  /* 0x000000c005051836 */ /* 0x000fe20000000000 */
[----:B------:R-:W-:Y:S04]  /*6840*/  USEL UR48, UR48, URZ, UP0 ;  /* 0x000000ff30307287 */ /* 0x000fe80008000000 */
[----:B------:R-:W-:Y:S04]  /*6850*/  @P1 PRMT R0, R0, 0x654, R5 ;  /* 0x0000065400001816 */ /* 0x000fe80000000005 */
[----:B------:R3:W-:Y:S04]  /*6860*/  @P1 SYNCS.ARRIVE.TRANS64.RED.A1T0 RZ, [R0+URZ], RZ ;  /* 0x000000ff00ff19a7 */ /* 0x0007e800081004ff */
.L_x_102:
[----:B------:R-:W4:Y:S01]  /*6870*/  @P1 SYNCS.PHASECHK.TRANS64.TRYWAIT P0, [R3+URZ+0xa0], R4 ;  /* 0x0000a004030015a7 */ /* 0x000f2200080011ff */
[----:B------:R-:W-:Y:S01]  /*6880*/  BSSY B1, `(.L_x_103) ;  /* 0x0000023000017945 */ /* 0x000fe20003800000 */
[----:B----4-:R-:W-:Y:S03]  /*6890*/  @P1 SEL R85, RZ, 0x1, !P0 ;  /* 0x00000001ff551807 */ /* 0x010fe60004000000 */
[----:B------:R-:W-:Y:S05]  /*68a0*/  @!P1 BRA `(.L_x_104) ;  /* 0x0000000000809947 */ /* 0x000fea0003800000 */
[----:B------:R-:W-:Y:S01]  /*68b0*/  ISETP.NE.AND P0, PT, R85, RZ, PT ;  /* 0x000000ff5500720c */ /* 0x000fe20003f05270 */
[----:B------:R-:W-:Y:S01]  /*68c0*/  BSSY B0, `(.L_x_105) ;  /* 0x0000009000007945 */ /* 0x000fe20003800000 */
[----:B------:R-:W-:Y:S11]  /*68d0*/  ISETP.NE.AND P1, PT, R86, RZ, PT ;  /* 0x000000ff5600720c */ /* 0x000ff60003f25270 */
[----:B------:R-:W-:Y:S02]  /*68e0*/  @!UPT UIADD3 URZ, UPT, UPT, URZ, URZ, URZ ;  /* 0x000000fffffff290 */ /* 0x000fe4000fffe0ff */
[C---:B------:R-:W-:Y:S02]  /*68f0*/  @P1 IMAD R5, R84.reuse, 0x2000, R75 ;  /* 0x0000200054051824 */ /* 0x040fe400078e024b */
[----:B------:R-:W-:Y:S01]  /*6900*/  @P1 IMAD R4, R84, 0x2000, R82 ;  /* 0x0000200054041824 */ /* 0x000fe200078e0252 */
[----:B------:R-:W-:Y:S06]  /*6910*/  @P0 BRA `(.L_x_106) ;  /* 0x00000000000c0947 */ /* 0x000fec0003800000 */
[----:B-1-3--:R-:W-:Y:S04]  /*6920*/  SHF.L.U32 R0, R72, 0x1f, RZ ;  /* 0x0000001f48007819 */ /* 0x00afe800000006ff */
[----:B------:R-:W1:Y:S02]  /*6930*/  SYNCS.PHASECHK.TRANS64.TRYWAIT P0, [R3+URZ+0xa0], R0 ;  /* 0x0000a000030075a7 */ /* 0x000e6400080011ff */
[----:B-1----:R-:W-:Y:S05]  /*6940*/  @!P0 BRA `(.L_x_107) ;  /* 0x0000002800dc8947 */ /* 0x002fea0003800000 */
.L_x_106:
[----:B------:R-:W-:Y:S05]  /*6950*/  BSYNC B0 ;  /* 0x0000000000007941 */ /* 0x000fea0003800000 */
.L_x_105:
[----:B------:R-:W-:Y:S11]  /*6960*/  ISETP.NE.AND P0, PT, R86, RZ, PT ;  /* 0x000000ff5600720c */ /* 0x000ff60003f05270 */
[----:B------:R-:W-:Y:S02]  /*6970*/  @!UPT UIADD3 URZ, UPT, UPT, URZ, URZ, URZ ;  /* 0x000000fffffff290 */ /* 0x000fe4000fffe0ff */
[----:B------:R4:W2:Y:S01]  /*6980*/  @P0 LDS R34, [R5] ;  /* 0x0000000005220984 */ /* 0x0008a20000000800 */
[C---:B-1-3--:R-:W-:Y:S01]  /*6990*/  @P0 IMAD R0, R84.reuse, 0x2000, R73 ;  /* 0x0000200054000824 */ /* 0x04afe200078e0249 */
[C---:B------:R-:W-:Y:S01]  /*69a0*/  @P0 LEA R3, R84.reuse, R78, 0xd ;  /* 0x0000004e54030211 */ /* 0x040fe200078e68ff */
[----:B------:R-:W-:Y:S01]  /*69b0*/  VIADD R84, R84, 0x1 ;  /* 0x0000000154547836 */ /* 0x000fe20000000000 */
[----:B------:R4:W1:Y:S04]  /*69c0*/  @P0 LDS R39, [R5+0x200] ;  /* 0x0002000005270984 */ /* 0x0008680000000800 */
[----:B------:R4:W3:Y:S04]  /*69d0*/  @P0 LDS R43, [R5+0x400] ;  /* 0x00040000052b0984 */ /* 0x0008e80000000800 */
[----:B------:R4:W1:Y:S04]  /*69e0*/  @P0 LDS R47, [R5+0x600] ;  /* 0x00060000052f0984 */ /* 0x0008680000000800 */
[----:B------:R4:W1:Y:S04]  /*69f0*/  @P0 LDS R36, [R4] ;  /* 0x0000000004240984 */ /* 0x0008680000000800 */
[----:B------:R4:W1:Y:S04]  /*6a00*/  @P0 LDS R40, [R4+0x200] ;  /* 0x0002000004280984 */ /* 0x0008680000000800 */
[----:B------:R4:W1:Y:S04]  /*6a10*/  @P0 LDS R44, [R4+0x400] ;  /* 0x00040000042c0984 */ /* 0x0008680000000800 */
        /* <DEDUP_REMOVED lines=8> */
[----:B--23--:R4:W1:Y:S02]  /*6aa0*/  @P0 LDS R50, [R3+0x600] ;  /* 0x0006000003320984 */ /* 0x00c8640000000800 */
.L_x_104:
[----:B------:R-:W-:Y:S05]  /*6ab0*/  BSYNC B1 ;  /* 0x0000000000017941 */ /* 0x000fea0003800000 */
.L_x_103:
[----:B-1-34-:R-:W-:Y:S05]  /*6ac0*/  VIADD R0, R33, 0x10 ;  /* 0x0000001021007836 */ /* 0x01afea0000000000 */
[----:B------:R-:W-:Y:S04]  /*6ad0*/  SHF.R.U32.HI R0, RZ, 0x15, R0 ;  /* 0x00000015ff007819 */ /* 0x000fe80000011600 */
[----:B------:R-:W-:Y:S11]  /*6ae0*/  LOP3.LUT P0, RZ, R0, 0x3, R67, 0x48, !PT ;  /* 0x0000000300ff7812 */ /* 0x000ff60007804843 */
[----:B------:R-:W-:Y:S02]  /*6af0*/  @!UPT UIADD3 URZ, UPT, UPT, URZ, URZ, URZ ;  /* 0x000000fffffff290 */ /* 0x000fe4000fffe0ff */
[----:B------:R-:W-:Y:S05]  /*6b00*/  @!P0 BRA `(.L_x_108) ;  /* 0x0000000000408947 */ /* 0x000fea0003800000 */
[----:B------:R-:W1:Y:S01]  /*6b10*/  LDCU.64 UR8, c[0x4][0x70] ;  /* 0x01000e00ff0877ac */ /* 0x000e620008000a00 */
[----:B------:R-:W-:Y:S01]  /*6b20*/  MOV R15, 0x0 ;  /* 0x00000000000f7802 */ /* 0x000fe20000000f00 */
[----:B------:R-:W-:Y:S02]  /*6b30*/  HFMA2 R12, -RZ, RZ, 0, 5.9604644775390625e-08 ;  /* 0x00000001ff0c7431 */ /* 0x000fe400000001ff */
[----:B------:R-:W-:Y:S02]  /*6b40*/  IMAD.MOV.U32 R8, RZ, RZ, 0x192 ;  /* 0x00000192ff087424 */ /* 0x000fe400078e00ff */
[----:B------:R-:W-:Y:S01]  /*6b50*/  IMAD.MOV.U32 R13, RZ, RZ, RZ ;  /* 0x000000ffff0d7224 */ /* 0x000fe200078e00ff */
[----:B------:R-:W3:Y:S01]  /*6b60*/  LDCU.64 UR6, c[0x4][0x78] ;  /* 0x01000f00ff0677ac */ /* 0x000ee20008000a00 */
[----:B------:R-:W4:Y:S01]  /*6b70*/  LDC.64 R14, c[0x4][R15] ;  /* 0x010000000f0e7b82 */ /* 0x000f220000000a00 */
[----:B------:R-:W5:Y:S01]  /*6b80*/  LDCU.64 UR4, c[0x4][0x10] ;  /* 0x01000200ff0477ac */ /* 0x000f620008000a00 */
[----:B-1----:R-:W-:Y:S01]  /*6b90*/  MOV R5, UR9 ;  /* 0x0000000900057c02 */ /* 0x002fe20008000f00 */
[----:B------:R-:W-:Y:S01]  /*6ba0*/  IMAD.U32 R4, RZ, RZ, UR8 ;  /* 0x00000008ff047e24 */ /* 0x000fe2000f8e00ff */
[----:B---3--:R-:W-:Y:S01]  /*6bb0*/  MOV R7, UR7 ;  /* 0x0000000700077c02 */ /* 0x008fe20008000f00 */
[----:B------:R-:W-:Y:S01]  /*6bc0*/  IMAD.U32 R6, RZ, RZ, UR6 ;  /* 0x00000006ff067e24 */ /* 0x000fe2000f8e00ff */
[----:B-----5:R-:W-:Y:S01]  /*6bd0*/  MOV R11, UR5 ;  /* 0x00000005000b7c02 */ /* 0x020fe20008000f00 */
[----:B------:R-:W-:Y:S02]  /*6be0*/  IMAD.U32 R10, RZ, RZ, UR4 ;  /* 0x00000004ff0a7e24 */ /* 0x000fe4000f8e00ff */
[----:B------:R-:W-:Y:S07]  /*6bf0*/  LEPC R20, `(.L_x_108) ;  /* 0x000000001014794e */ /* 0x000fee0000000000 */
[----:B--2-4-:R-:W-:Y:S05]  /*6c00*/  CALL.ABS.NOINC R14 ;  /* 0x000000000e007343 */ /* 0x014fea0003c00000 */
.L_x_108:
[----:B------:R-:W-:Y:S05]  /*6c10*/  WARPSYNC.ALL ;  /* 0x0000000000007948 */ /* 0x000fea0003800000 */
[----:B------:R-:W-:Y:S01]  /*6c20*/  R2UR UR4, R33 ;  /* 0x00000000210472ca */ /* 0x000fe200000e0000 */
[----:B------:R-:W-:Y:S01]  /*6c30*/  BSSY.RECONVERGENT B0, `(.L_x_109) ;  /* 0x000005b000007945 */ /* 0x000fe20003800200 */
[----:B------:R-:W-:Y:S02]  /*6c40*/  ISETP.NE.AND P6, PT, R81, RZ, PT ;  /* 0x000000ff5100720c */ /* 0x000fe40003fc5270 */
[----:B------:R-:W-:Y:S02]  /*6c50*/  ISETP.NE.AND P0, PT, R76, RZ, PT ;  /* 0x000000ff4c00720c */ /* 0x000fe40003f05270 */
[----:B------:R-:W-:Y:S02]  /*6c60*/  MOV R3, UR48 ;  /* 0x0000003000037c02 */ /* 0x000fe40008000f00 */
[----:B------:R-:W-:Y:S05]  /*6c70*/  MOV R0, UR37 ;  /* 0x0000002500007c02 */ /* 0x000fea0008000f00 */
[----:B------:R-:W1:Y:S02]  /*6c80*/  LDTM.x16 R4, tmem[UR4+0x10] ;  /* 0x00001004000479ee */ /* 0x000e640008240000 */
[----:B------:R-:W-:Y:S02]  /*6c90*/  @P6 LEA R3, R3, UR46, 0x3 ;  /* 0x0000002e03036c11 */ /* 0x000fe4000f8e18ff */
[----:B------:R-:W-:Y:S02]  /*6ca0*/  @P6 SHF.L.U32 R20, R72, 0x1f, RZ ;  /* 0x0000001f48146819 */ /* 0x000fe400000006ff */
[----:B------:R-:W-:Y:S04]  /*6cb0*/  @P6 IADD3 R3, PT, PT, R3, 0xc0, RZ ;  /* 0x000000c003036810 */ /* 0x000fe80007ffe0ff */
[----:B------:R-:W-:Y:S02]  /*6cc0*/  @P6 PRMT R0, R0, 0x654, R3 ;  /* 0x0000065400006816 */ /* 0x000fe40000000003 */
[----:B------:R-:W-:Y:S01]  /*6cd0*/  LEA R3, R84, UR46, 0x3 ;  /* 0x0000002e54037c11 */ /* 0x000fe2000f8e18ff */
[C---:B-1----:R-:W-:Y:S01]  /*6ce0*/  FMUL R4, R32.reuse, R4 ;  /* 0x0000000420047220 */ /* 0x042fe20000400000 */
        /* <DEDUP_REMOVED lines=52> */
[----:B---3--:R-:W3:Y:S02]  /*7030*/  FENCE.VIEW.ASYNC.S ;  /* 0x00000000000073c6 */ /* 0x008ee40000000000 */
[----:B---3--:R-:W-:Y:S06]  /*7040*/  BAR.SYNC.DEFER_BLOCKING 0x1, 0x80 ;  /* 0x0042000000007b1d */ /* 0x008fec0000010000 */
[----:B------:R-:W-:Y:S05]  /*7050*/  @P0 BRA `(.L_x_110) ;  /* 0x0000000000600947 */ /* 0x000fea0003800000 */
[----:B------:R-:W-:Y:S02]  /*7060*/  UIADD3 UR20, UP0, UPT, UR50, 0x880, URZ ;  /* 0x0000088032147890 */ /* 0x000fe4000ff1e0ff */
[----:B------:R-:W-:Y:S02]  /*7070*/  UIADD3 UR14, UPT, UPT, UR42, 0x10, URZ ;  /* 0x000000102a0e7890 */ /* 0x000fe4000fffe0ff */
[----:B------:R-:W-:Y:S02]  /*7080*/  UIADD3 UR12, UPT, UPT, UR46, 0x2200, URZ ;  /* 0x000022002e0c7890 */ /* 0x000fe4000fffe0ff */
[----:B------:R-:W-:Y:S01]  /*7090*/  UIADD3.X UR21, UPT, UPT, URZ, UR51, URZ, UP0, !UPT ;  /* 0x00000033ff157290 */ /* 0x000fe200087fe4ff */
[----:B------:R-:W-:Y:S01]  /*70a0*/  UMOV UR13, UR41 ;  /* 0x00000029000d7c82 */ /* 0x000fe20008000000 */
[----:B------:R-:W-:Y:S01]  /*70b0*/  UMOV UR15, UR36 ;  /* 0x00000024000f7c82 */ /* 0x000fe20008000000 */
[----:B------:R-:W-:Y:S02]  /*70c0*/  UIADD3 UR17, UPT, UPT, UR41, 0x20, URZ ;  /* 0x0000002029117890 */ /* 0x000fe4000fffe0ff */
[----:B------:R-:W-:Y:S01]  /*70d0*/  UIADD3 UR16, UPT, UPT, UR46, 0x2a00, URZ ;  /* 0x00002a002e107890 */ /* 0x000fe2000fffe0ff */
[----:B------:R-:W-:Y:S03]  /*70e0*/  UMOV UR19, UR36 ;  /* 0x0000002400137c82 */ /* 0x000fe60008000000 */
[----:B------:R3:W-:Y:S01]  /*70f0*/  UTMASTG.3D [UR12], [UR20] ;  /* 0x0000000c140073b5 */ /* 0x0007e20008010000 */
[----:B------:R-:W-:Y:S01]  /*7100*/  UMOV UR18, UR14 ;  /* 0x0000000e00127c82 */ /* 0x000fe20008000000 */
[----:B------:R-:W-:Y:S02]  /*7110*/  UIADD3 UR9, UPT, UPT, UR41, 0x40, URZ ;  /* 0x0000004029097890 */ /* 0x000fe4000fffe0ff */
[----:B------:R-:W-:Y:S01]  /*7120*/  UIADD3 UR8, UPT, UPT, UR46, 0x3200, URZ ;  /* 0x000032002e087890 */ /* 0x000fe2000fffe0ff */
[----:B------:R-:W-:Y:S01]  /*7130*/  UMOV UR11, UR36 ;  /* 0x00000024000b7c82 */ /* 0x000fe20008000000 */
[----:B------:R-:W-:Y:S01]  /*7140*/  UMOV UR10, UR14 ;  /* 0x0000000e000a7c82 */ /* 0x000fe20008000000 */
[----:B------:R3:W-:Y:S01]  /*7150*/  UTMASTG.3D [UR16], [UR20] ;  /* 0x00000010140073b5 */ /* 0x0007e20008010000 */
[----:B------:R-:W-:Y:S02]  /*7160*/  UIADD3 UR5, UPT, UPT, UR41, 0x60, URZ ;  /* 0x0000006029057890 */ /* 0x000fe4000fffe0ff */
[----:B------:R-:W-:Y:S01]  /*7170*/  UIADD3 UR4, UPT, UPT, UR46, 0x3a00, URZ ;  /* 0x00003a002e047890 */ /* 0x000fe2000fffe0ff */
[----:B------:R-:W-:Y:S01]  /*7180*/  UMOV UR7, UR36 ;  /* 0x0000002400077c82 */ /* 0x000fe20008000000 */
[----:B------:R-:W-:Y:S01]  /*7190*/  UMOV UR6, UR14 ;  /* 0x0000000e00067c82 */ /* 0x000fe20008000000 */
[----:B------:R3:W-:Y:S06]  /*71a0*/  UTMASTG.3D [UR8], [UR20] ;  /* 0x00000008140073b5 */ /* 0x0007ec0008010000 */
[----:B------:R3:W-:Y:S01]  /*71b0*/  UTMASTG.3D [UR4], [UR20] ;  /* 0x00000004140073b5 */ /* 0x0007e20008010000 */
[----:B------:R0:W-:Y:S01]  /*71c0*/  UTMACMDFLUSH ;  /* 0x00000000000079b7 */ /* 0x0001e20000000000 */
[----:B---3--:R-:W-:Y:S04]  /*71d0*/  DEPBAR.LE SB0, 0x1 ;  /* 0x000080400000791a */ /* 0x008fe80000000000 */
.L_x_110:
[----:B------:R-:W-:Y:S05]  /*71e0*/  BSYNC.RECONVERGENT B0 ;  /* 0x0000000000007941 */ /* 0x000fea0003800200 */
.L_x_109:
[----:B------:R-:W-:Y:S01]  /*71f0*/  BAR.SYNC.DEFER_BLOCKING 0x1, 0x80 ;  /* 0x0042000000007b1d */ /* 0x000fe20000010000 */
[----:B------:R-:W-:Y:S04]  /*7200*/  UIADD3 UR40, UPT, UPT, UR48, 0x1, URZ ;  /* 0x0000000130287890 */ /* 0x000fe8000fffe0ff */
[----:B------:R-:W-:Y:S04]  /*7210*/  UISETP.NE.AND UP0, UPT, UR40, 0x4, UPT ;  /* 0x000000042800788c */ /* 0x000fe8000bf05270 */
[----:B------:R-:W-:Y:S01]  /*7220*/  USEL UR40, UR40, URZ, UP0 ;  /* 0x000000ff28287287 */ /* 0x000fe20008000000 */
[----:B------:R3:W-:Y:S01]  /*7230*/  @P6 SYNCS.ARRIVE.TRANS64.RED.A1T0 RZ, [R0+URZ], RZ ;  /* 0x000000ff00ff69a7 */ /* 0x0007e200081004ff */
[----:B------:R-:W-:Y:S01]  /*7240*/  BSSY B1, `(.L_x_111) ;  /* 0x0000024000017945 */ /* 0x000fe20003800000 */
[----:B------:R-:W4:Y:S02]  /*7250*/  @P6 SYNCS.PHASECHK.TRANS64.TRYWAIT P0, [R3+URZ+0xa0], R20 ;  /* 0x0000a014030065a7 */ /* 0x000f2400080011ff */
[----:B----4-:R-:W-:Y:S01]  /*7260*/  @P6 SEL R85, RZ, 0x1, !P0 ;  /* 0x00000001ff556807 */ /* 0x010fe20004000000 */
[----:B---3--:R-:W-:Y:S06]  /*7270*/  @!P6 BRA `(.L_x_112) ;  /* 0x000000000080e947 */ /* 0x008fec0003800000 */
[----:B------:R-:W-:Y:S01]  /*7280*/  ISETP.NE.AND P0, PT, R85, RZ, PT ;  /* 0x000000ff5500720c */ /* 0x000fe20003f05270 */
[----:B------:R-:W-:Y:S01]  /*7290*/  BSSY B0, `(.L_x_113) ;  /* 0x0000009000007945 */ /* 0x000fe20003800000 */
[----:B------:R-:W-:Y:S11]  /*72a0*/  ISETP.NE.AND P1, PT, R86, RZ, PT ;  /* 0x000000ff5600720c */ /* 0x000ff60003f25270 */
[----:B------:R-:W-:Y:S02]  /*72b0*/  @!UPT UIADD3 URZ, UPT, UPT, URZ, URZ, URZ ;  /* 0x000000fffffff290 */ /* 0x000fe4000fffe0ff */
[C---:B-1----:R-:W-:Y:S02]  /*72c0*/  @P1 IMAD R4, R84.reuse, 0x2000, R75 ;  /* 0x0000200054041824 */ /* 0x042fe400078e024b */
[----:B------:R-:W-:Y:S01]  /*72d0*/  @P1 IMAD R0, R84, 0x2000, R82 ;  /* 0x0000200054001824 */ /* 0x000fe200078e0252 */
[----:B------:R-:W-:Y:S06]  /*72e0*/  @P0 BRA `(.L_x_114) ;  /* 0x00000000000c0947 */ /* 0x000fec0003800000 */
[----:B------:R-:W-:Y:S04]  /*72f0*/  SHF.L.U32 R6, R72, 0x1f, RZ ;  /* 0x0000001f48067819 */ /* 0x000fe800000006ff */
[----:B------:R-:W1:Y:S02]  /*7300*/  SYNCS.PHASECHK.TRANS64.TRYWAIT P0, [R3+URZ+0xa0], R6 ;  /* 0x0000a006030075a7 */ /* 0x000e6400080011ff */
[----:B-1----:R-:W-:Y:S05]  /*7310*/  @!P0 BRA `(.L_x_115) ;  /* 0x00000020007c8947 */ /* 0x002fea0003800000 */
.L_x_114:
[----:B------:R-:W-:Y:S05]  /*7320*/  BSYNC B0 ;  /* 0x0000000000007941 */ /* 0x000fea0003800000 */
.L_x_113:
[----:B------:R-:W-:Y:S11]  /*7330*/  ISETP.NE.AND P0, PT, R86, RZ, PT ;  /* 0x000000ff5600720c */ /* 0x000ff60003f05270 */
[----:B------:R-:W-:Y:S02]  /*7340*/  @!UPT UIADD3 URZ, UPT, UPT, URZ, URZ, URZ ;  /* 0x000000fffffff290 */ /* 0x000fe4000fffe0ff */
[----:B------:R3:W4:Y:S01]  /*7350*/  @P0 LDS R34, [R4] ;  /* 0x0000000004220984 */ /* 0x0007220000000800 */
[C---:B-1----:R-:W-:Y:S01]  /*7360*/  @P0 IMAD R3, R84.reuse, 0x2000, R73 ;  /* 0x0000200054030824 */ /* 0x042fe200078e0249 */
[C---:B------:R-:W-:Y:S01]  /*7370*/  @P0 LEA R5, R84.reuse, R78, 0xd ;  /* 0x0000004e54050211 */ /* 0x040fe200078e68ff */
[----:B------:R-:W-:Y:S01]  /*7380*/  VIADD R84, R84, 0x1 ;  /* 0x0000000154547836 */ /* 0x000fe20000000000 */
        /* <DEDUP_REMOVED lines=14> */
[----:B----4-:R3:W1:Y:S02]  /*7470*/  @P0 LDS R50, [R5+0x600] ;  /* 0x0006000005320984 */ /* 0x0106640000000800 */
.L_x_112:
[----:B------:R-:W-:Y:S05]  /*7480*/  BSYNC B1 ;  /* 0x0000000000017941 */ /* 0x000fea0003800000 */
.L_x_111:
[----:B---3--:R-:W-:Y:S05]  /*7490*/  VIADD R0, R33, 0x20 ;  /* 0x0000002021007836 */ /* 0x008fea0000000000 */
[----:B------:R-:W-:Y:S04]  /*74a0*/  SHF.R.U32.HI R0, RZ, 0x15, R0 ;  /* 0x00000015ff007819 */ /* 0x000fe80000011600 */
[----:B------:R-:W-:Y:S11]  /*74b0*/  LOP3.LUT P0, RZ, R0, 0x3, R67, 0x48, !PT ;  /* 0x0000000300ff7812 */ /* 0x000ff60007804843 */
[----:B------:R-:W-:Y:S02]  /*74c0*/  @!UPT UIADD3 URZ, UPT, UPT, URZ, URZ, URZ ;  /* 0x000000fffffff290 */ /* 0x000fe4000fffe0ff */
[----:B------:R-:W-:Y:S05]  /*74d0*/  @!P0 BRA `(.L_x_116) ;  /* 0x0000000000408947 */ /* 0x000fea0003800000 */
[----:B------:R-:W3:Y:S01]  /*74e0*/  LDCU.64 UR8, c[0x4][0x70] ;  /* 0x01000e00ff0877ac */ /* 0x000ee20008000a00 */
[----:B-1----:R-:W-:Y:S01]  /*74f0*/  MOV R15, 0x0 ;  /* 0x00000000000f7802 */ /* 0x002fe20000000f00 */
[----:B------:R-:W-:Y:S02]  /*7500*/  HFMA2 R12, -RZ, RZ, 0, 5.9604644775390625e-08 ;  /* 0x00000001ff0c7431 */ /* 0x000fe400000001ff */
[----:B------:R-:W-:Y:S02]  /*7510*/  IMAD.MOV.U32 R8, RZ, RZ, 0x192 ;  /* 0x00000192ff087424 */ /* 0x000fe400078e00ff */
[----:B------:R-:W-:Y:S01]  /*7520*/  IMAD.MOV.U32 R13, RZ, RZ, RZ ;  /* 0x000000ffff0d7224 */ /* 0x000fe200078e00ff */
[----:B------:R-:W1:Y:S01]  /*7530*/  LDCU.64 UR6, c[0x4][0x78] ;  /* 0x01000f00ff0677ac */ /* 0x000e620008000a00 */
[----:B------:R-:W4:Y:S01]  /*7540*/  LDC.64 R14, c[0x4][R15] ;  /* 0x010000000f0e7b82 */ /* 0x000f220000000a00 */
[----:B------:R-:W5:Y:S01]  /*7550*/  LDCU.64 UR4, c[0x4][0x10] ;  /* 0x01000200ff0477ac */ /* 0x000f620008000a00 */
[----:B---3--:R-:W-:Y:S01]  /*7560*/  MOV R5, UR9 ;  /* 0x0000000900057c02 */ /* 0x008fe20008000f00 */
[----:B------:R-:W-:Y:S01]  /*7570*/  IMAD.U32 R4, RZ, RZ, UR8 ;  /* 0x00000008ff047e24 */ /* 0x000fe2000f8e00ff */
[----:B-1----:R-:W-:Y:S01]  /*7580*/  MOV R7, UR7 ;  /* 0x0000000700077c02 */ /* 0x002fe20008000f00 */
[----:B------:R-:W-:Y:S01]  /*7590*/  IMAD.U32 R6, RZ, RZ, UR6 ;  /* 0x00000006ff067e24 */ /* 0x000fe2000f8e00ff */
[----:B-----5:R-:W-:Y:S01]  /*75a0*/  MOV R11, UR5 ;  /* 0x00000005000b7c02 */ /* 0x020fe20008000f00 */
[----:B------:R-:W-:Y:S02]  /*75b0*/  IMAD.U32 R10, RZ, RZ, UR4 ;  /* 0x00000004ff0a7e24 */ /* 0x000fe4000f8e00ff */
[----:B------:R-:W-:Y:S07]  /*75c0*/  LEPC R20, `(.L_x_116) ;  /* 0x000000001014794e */ /* 0x000fee0000000000 */
[----:B--2-4-:R-:W-:Y:S05]  /*75d0*/  CALL.ABS.NOINC R14 ;  /* 0x000000000e007343 */ /* 0x014fea0003c00000 */
.L_x_116:
[----:B------:R-:W-:Y:S05]  /*75e0*/  WARPSYNC.ALL ;  /* 0x0000000000007948 */ /* 0x000fea0003800000 */
[----:B------:R-:W-:Y:S01]  /*75f0*/  R2UR UR4, R33 ;  /* 0x00000000210472ca */ /* 0x000fe200000e0000 */
[----:B------:R-:W-:Y:S01]  /*7600*/  BSSY.RECONVERGENT B0, `(.L_x_117) ;  /* 0x000005b000007945 */ /* 0x000fe20003800200 */
[----:B------:R-:W-:Y:S02]  /*7610*/  ISETP.NE.AND P6, PT, R81, RZ, PT ;  /* 0x000000ff5100720c */ /* 0x000fe40003fc5270 */
[----:B------:R-:W-:Y:S02]  /*7620*/  ISETP.NE.AND P0, PT, R76, RZ, PT ;  /* 0x000000ff4c00720c */ /* 0x000fe40003f05270 */
[----:B------:R-:W-:Y:S02]  /*7630*/  MOV R3, UR40 ;  /* 0x0000002800037c02 */ /* 0x000fe40008000f00 */
[----:B------:R-:W-:Y:S02]  /*7640*/  MOV R0, UR37 ;  /* 0x0000002500007c02 */ /* 0x000fe40008000f00 */
[----:B------:R-:W-:Y:S03]  /*7650*/  LEA R20, R84, UR46, 0x3 ;  /* 0x0000002e54147c11 */ /* 0x000fe6000f8e18ff */
[----:B-1----:R-:W1:Y:S02]  /*7660*/  LDTM.x16 R4, tmem[UR4+0x20] ;  /* 0x00002004000479ee */ /* 0x002e640008240000 */
[----:B------:R-:W-:Y:S04]  /*7670*/  @P6 LEA R3, R3, UR46, 0x3 ;  /* 0x0000002e03036c11 */ /* 0x000fe8000f8e18ff */
[----:B------:R-:W-:Y:S04]  /*7680*/  @P6 IADD3 R3, PT, PT, R3, 0xc0, RZ ;  /* 0x000000c003036810 */ /* 0x000fe80007ffe0ff */
[----:B------:R-:W-:Y:S02]  /*7690*/  @P6 PRMT R0, R0, 0x654, R3 ;  /* 0x0000065400006816 */ /* 0x000fe40000000003 */
[----:B------:R-:W-:Y:S01]  /*76a0*/  @P6 SHF.L.U32 R3, R72, 0x1f, RZ ;  /* 0x0000001f48036819 */ /* 0x000fe200000006ff */
        /* <DEDUP_REMOVED lines=80> */
.L_x_118:
[----:B------:R-:W-:Y:S05]  /*7bb0*/  BSYNC.RECONVERGENT B0 ;  /* 0x0000000000007941 */ /* 0x000fea0003800200 */
.L_x_117:
        /* <DEDUP_REMOVED lines=19> */
.L_x_122:
[----:B------:R-:W-:Y:S05]  /*7cf0*/  BSYNC B0 ;  /* 0x0000000000007941 */ /* 0x000fea0003800000 */
.L_x_121:
[----:B------:R-:W-:Y:S11]  /*7d00*/  ISETP.NE.AND P0, PT, R86, RZ, PT ;  /* 0x000000ff5600720c */ /* 0x000ff60003f05270 */
[----:B------:R-:W-:Y:S02]  /*7d10*/  @!UPT UIADD3 URZ, UPT, UPT, URZ, URZ, URZ ;  /* 0x000000fffffff290 */ /* 0x000fe4000fffe0ff */
[----:B------:R3:W4:Y:S01]  /*7d20*/  @P0 LDS R34, [R4] ;  /* 0x0000000004220984 */ /* 0x0007220000000800 */
[C---:B-1----:R-:W-:Y:S01]  /*7d30*/  @P0 IMAD R3, R84.reuse, 0x2000, R73 ;  /* 0x0000200054030824 */ /* 0x042fe200078e0249 */
[----:B------:R-:W-:Y:S02]  /*7d40*/  @P0 LEA R84, R84, R78, 0xd ;  /* 0x0000004e54540211 */ /* 0x000fe400078e68ff */
        /* <DEDUP_REMOVED lines=15> */
.L_x_120:
[----:B------:R-:W-:Y:S05]  /*7e40*/  BSYNC B1 ;  /* 0x0000000000017941 */ /* 0x000fea0003800000 */
.L_x_119:
        /* <DEDUP_REMOVED lines=21> */
.L_x_124:
[----:B------:R-:W-:Y:S01]  /*7fa0*/  ISETP.NE.AND P0, PT, R76, RZ, PT ;  /* 0x000000ff4c00720c */ /* 0x000fe20003f05270 */
[----:B------:R-:W-:Y:S05]  /*7fb0*/  WARPSYNC.ALL ;  /* 0x0000000000007948 */ /* 0x000fea0003800000 */
[----:B------:R-:W-:Y:S01]  /*7fc0*/  R2UR UR4, R33 ;  /* 0x00000000210472ca */ /* 0x000fe200000e0000 */
[----:B------:R-:W-:Y:S01]  /*7fd0*/  BSSY.RECONVERGENT B0, `(.L_x_125) ;  /* 0x0000057000007945 */ /* 0x000fe20003800200 */
[----:B------:R-:W-:Y:S11]  /*7fe0*/  R2UR UR5, R83 ;  /* 0x00000000530572ca */ /* 0x000ff600000e0000 */
[----:B-1----:R-:W1:Y:S01]  /*7ff0*/  LDTM.x16 R4, tmem[UR4+0x30] ;  /* 0x00003004000479ee */ /* 0x002e620008240000 */
[----:B------:R-:W-:Y:S01]  /*8000*/  NOP ;  /* 0x0000000000007918 */ /* 0x000fe20000000000 */
[----:B------:R-:W-:Y:S04]  /*8010*/  UIADD3 UR5, UPT, UPT, UR5, 0x120, URZ ;  /* 0x0000012005057890 */ /* 0x000fe8000fffe0ff */
[----:B------:R-:W-:Y:S09]  /*8020*/  UPRMT UR5, UR37, 0x654, UR5 ;  /* 0x0000065425057896 */ /* 0x000ff20008000005 */
[----:B-1----:R-:W-:Y:S01]  /*8030*/  SYNCS.ARRIVE.TRANS64.RED.A1T0 RZ, [UR5], RZ ;  /* 0x000000ffffff79a7 */ /* 0x002fe20008100405 */
[C---:B------:R-:W-:Y:S01]  /*8040*/  FMUL R4, R32.reuse, R4 ;  /* 0x0000000420047220 */ /* 0x040fe20000400000 */
        /* <DEDUP_REMOVED lines=79> */
.L_x_126:
[----:B------:R-:W-:Y:S05]  /*8540*/  BSYNC.RECONVERGENT B0 ;  /* 0x0000000000007941 */ /* 0x000fea0003800200 */
.L_x_125:
[----:B------:R-:W-:Y:S01]  /*8550*/  BAR.SYNC.DEFER_BLOCKING 0x1, 0x80 ;  /* 0x0042000000007b1d */ /* 0x000fe20000010000 */
[----:B------:R-:W-:Y:S01]  /*8560*/  UISETP.NE.AND UP0, UPT, UR47, -0x4, UPT ;  /* 0xfffffffc2f00788c */ /* 0x000fe2000bf05270 */
[----:B------:R-:W-:Y:S08]  /*8570*/  IADD3 R0, PT, PT, R30, 0x1, RZ ;  /* 0x000000011e007810 */ /* 0x000ff00007ffe0ff */
[----:B------:R-:W-:Y:S05]  /*8580*/  BRA.U !UP0, `(.L_x_127) ;  /* 0x0000000108287547 */ /* 0x000fea000b800000 */
[----:B------:R-:W-:Y:S01]  /*8590*/  ISETP.NE.AND P0, PT, R81, RZ, PT ;  /* 0x000000ff5100720c */ /* 0x000fe20003f05270 */
[----:B-1----:R-:W-:Y:S01]  /*85a0*/  IMAD.U32 R4, RZ, RZ, UR48 ;  /* 0x00000030ff047e24 */ /* 0x002fe2000f8e00ff */
[----:B------:R-:W-:Y:S01]  /*85b0*/  UIADD3 UR48, UPT, UPT, UR48, 0x1, URZ ;  /* 0x0000000130307890 */ /* 0x000fe2000fffe0ff */
[----:B------:R-:W-:Y:S03]  /*85c0*/  IMAD.U32 R3, RZ, RZ, UR37 ;  /* 0x00000025ff037e24 */ /* 0x000fe6000f8e00ff */
[----:B------:R-:W-:Y:S04]  /*85d0*/  UISETP.NE.AND UP0, UPT, UR48, 0x4, UPT ;  /* 0x000000043000788c */ /* 0x000fe8000bf05270 */
[----:B------:R-:W-:Y:S03]  /*85e0*/  USEL UR48, UR48, URZ, UP0 ;  /* 0x000000ff30307287 */ /* 0x000fe60008000000 */
[----:B------:R-:W-:Y:S05]  /*85f0*/  @P0 LEA R4, R4, UR46, 0x3 ;  /* 0x0000002e04040c11 */ /* 0x000fea000f8e18ff */
[----:B------:R-:W-:Y:S05]  /*8600*/  @P0 VIADD R4, R4, 0xc0 ;  /* 0x000000c004040836 */ /* 0x000fea0000000000 */
[----:B------:R-:W-:Y:S04]  /*8610*/  @P0 PRMT R3, R3, 0x654, R4 ;  /* 0x0000065403030816 */ /* 0x000fe80000000004 */
[----:B------:R3:W-:Y:S03]  /*8620*/  @P0 SYNCS.ARRIVE.TRANS64.RED.A1T0 RZ, [R3+URZ], RZ ;  /* 0x000000ff03ff09a7 */ /* 0x0007e600081004ff */
.L_x_127:
[----:B------:R-:W-:Y:S01]  /*8630*/  ISETP.NE.AND P2, PT, R77, RZ, PT ;  /* 0x000000ff4d00720c */ /* 0x000fe20003f45270 */
[----:B---3--:R-:W-:Y:S01]  /*8640*/  IMAD.IADD R3, R29, 0x1, R62 ;  /* 0x000000011d037824 */ /* 0x008fe200078e023e */
[----:B------:R-:W-:Y:S01]  /*8650*/  ISETP.NE.AND P0, PT, R80, 0x2, PT ;  /* 0x000000025000780c */ /* 0x000fe20003f05270 */
[----:B------:R-:W-:Y:S01]  /*8660*/  UIADD3 UR47, UPT, UPT, UR47, 0x4, URZ ;  /* 0x000000042f2f7890 */ /* 0x000fe2000fffe0ff */
[----:B------:R-:W-:Y:S01]  /*8670*/  ISETP.NE.AND P1, PT, R0, 0x2, PT ;  /* 0x000000020000780c */ /* 0x000fe20003f25270 */
[----:B------:R-:W-:Y:S01]  /*8680*/  IMAD.IADD R20, R27, 0x1, R51 ;  /* 0x000000011b147824 */ /* 0x000fe200078e0233 */
[----:B------:R-:W-:Y:S02]  /*8690*/  R2UR UR11, R3 ;  /* 0x00000000030b72ca */ /* 0x000fe400000e0000 */
[----:B------:R-:W-:Y:S02]  /*86a0*/  SEL R3, RZ, 0x1, P0 ;  /* 0x00000001ff037807 */ /* 0x000fe40000000000 */
[----:B-1----:R-:W-:Y:S02]  /*86b0*/  SEL R4, RZ, 0x1, P1 ;  /* 0x00000001ff047807 */ /* 0x002fe40000800000 */
[----:B------:R-:W-:Y:S02]  /*86c0*/  LOP3.LUT R70, R70, R3, RZ, 0x3c, !PT ;  /* 0x0000000346467212 */ /* 0x000fe400078e3cff */
[----:B------:R-:W-:Y:S02]  /*86d0*/  @P2 R2UR UR36, R69 ;  /* 0x00000000452422ca */ /* 0x000fe400000e0000 */
[----:B------:R-:W-:Y:S02]  /*86e0*/  LOP3.LUT R71, R71, R4, RZ, 0x3c, !PT ;  /* 0x0000000447477212 */ /* 0x000fe400078e3cff */
[----:B------:R-:W-:Y:S02]  /*86f0*/  SEL R80, R80, RZ, P0 ;  /* 0x000000ff50507207 */ /* 0x000fe40000000000 */
[----:B------:R-:W-:Y:S01]  /*8700*/  SEL R30, R0, RZ, P1 ;  /* 0x000000ff001e7207 */ /* 0x000fe20000800000 */
[----:B------:R-:W-:Y:S08]  /*8710*/  @P2 BRA `(.L_x_128) ;  /* 0xffffffc800e02947 */ /* 0x000ff0000383ffff */
[----:B------:R-:W1:Y:S01]  /*8720*/  LDCU.64 UR6, c[0x0][0xa88] ;  /* 0x00015100ff0677ac */ /* 0x000e620008000a00 */
[----:B------:R-:W3:Y:S01]  /*8730*/  LDCU.64 UR4, c[0x0][0xa90] ;  /* 0x00015200ff0477ac */ /* 0x000ee20008000a00 */
[----:B-1----:R-:W-:Y:S02]  /*8740*/  ISETP.NE.U32.AND P2, PT, RZ, UR6, PT ;  /* 0x00000006ff007c0c */ /* 0x002fe4000bf45070 */
[----:B---3--:R-:W-:Y:S02]  /*8750*/  ISETP.NE.U32.AND P1, PT, RZ, UR4, PT ;  /* 0x00000004ff007c0c */ /* 0x008fe4000bf25070 */
[----:B------:R-:W-:Y:S02]  /*8760*/  ISETP.NE.AND.EX P2, PT, RZ, UR7, PT, P2 ;  /* 0x00000007ff007c0c */ /* 0x000fe4000bf45320 */
[----:B------:R-:W-:-:S13]  /*8770*/  ISETP.NE.AND.EX P0, PT, RZ, UR5, PT, P1 ;  /* 0x00000005ff007c0c */ /* 0x000fda000bf05310 */
[----:B------:R-:W-:Y:S05]  /*8780*/  @P2 BRA P0, `(.L_x_129) ;  /* 0x00000000003c2947 */ /* 0x000fea0000000000 */
[----:B------:R-:W-:-:S13]  /*8790*/  ISETP.NE.AND.EX P1, PT, RZ, UR5, PT, P1 ;  /* 0x00000005ff007c0c */ /* 0x000fda000bf25310 */
[----:B------:R-:W-:Y:S05]  /*87a0*/  @P1 BRA `(.L_x_130) ;  /* 0x00000000000c1947 */ /* 0x000fea0003800000 */
[----:B------:R-:W-:-:S13]  /*87b0*/  FSETP.NEU.AND P0, PT, R35, RZ, PT ;  /* 0x000000ff2300720b */ /* 0x000fda0003f0d000 */
[----:B------:R-:W-:Y:S05]  /*87c0*/  @!P0 EXIT ;  /* 0x000000000000894d */ /* 0x000fea0003800000 */
[----:B------:R-:W-:Y:S05]  /*87d0*/  BRA `(.L_x_129) ;  /* 0x0000000000287947 */ /* 0x000fea0003800000 */
.L_x_130:
[----:B------:R-:W-:Y:S01]  /*87e0*/  ISETP.NE.AND P0, PT, R79, RZ, PT ;  /* 0x000000ff4f00720c */ /* 0x000fe20003f05270 */
[----:B------:R-:W-:-:S12]  /*87f0*/  BSSY.RECONVERGENT B0, `(.L_x_129) ;  /* 0x0000008000007945 */ /* 0x000fd80003800200 */
[----:B------:R-:W-:Y:S05]  /*8800*/  @P0 BRA `(.L_x_131) ;  /* 0x0000000000100947 */ /* 0x000fea0003800000 */
[----:B------:R-:W-:-:S04]  /*8810*/  ISETP.NE.U32.AND P0, PT, RZ, UR6, PT ;  /* 0x00000006ff007c0c */ /* 0x000fc8000bf05070 */
[----:B------:R-:W-:-:S13]  /*8820*/  ISETP.NE.AND.EX P0, PT, RZ, UR7, PT, P0 ;  /* 0x00000007ff007c0c */ /* 0x000fda000bf05300 */
[----:B------:R-:W-:Y:S05]  /*8830*/  @!P0 EXIT ;  /* 0x000000000000894d */ /* 0x000fea0003800000 */
[----:B------:R-:W-:Y:S05]  /*8840*/  BRA `(.L_x_132) ;  /* 0x0000000000087947 */ /* 0x000fea0003800000 */
.L_x_131:
[----:B------:R-:W-:-:S13]  /*8850*/  FSETP.NEU.AND P0, PT, R35, RZ, PT ;  /* 0x000000ff2300720b */ /* 0x000fda0003f0d000 */
[----:B------:R-:W-:Y:S05]  /*8860*/  @!P0 EXIT ;  /* 0x000000000000894d */ /* 0x000fea0003800000 */
.L_x_132:
[----:B------:R-:W-:Y:S05]  /*8870*/  BSYNC.RECONVERGENT B0 ;  /* 0x0000000000007941 */ /* 0x000fea0003800200 */
.L_x_129:
[----:B------:R-:W-:Y:S01]  /*8880*/  ULEA UR4, UR48, UR46, 0x3 ;  /* 0x0000002e30047291 */ /* 0x000fe2000f8e18ff */
[----:B------:R-:W-:-:S04]  /*8890*/  DEPBAR.LE SB0, 0x0 ;  /* 0x000080000000791a */ /* 0x000fc80000000000 */
[----:B------:R-:W-:-:S04]  /*88a0*/  UIADD3 UR4, UPT, UPT, UR4, 0xc0, URZ ;  /* 0x000000c004047890 */ /* 0x000fc8000fffe0ff */
[----:B------:R-:W-:-:S09]  /*88b0*/  UPRMT UR4, UR37, 0x654, UR4 ;  /* 0x0000065425047896 */ /* 0x000fd20008000004 */
[----:B------:R-:W-:Y:S01]  /*88c0*/  SYNCS.ARRIVE.TRANS64.RED.A1T0 RZ, [UR4], RZ ;  /* 0x000000ffffff79a7 */ /* 0x000fe20008100404 */
[----:B------:R-:W-:Y:S05]  /*88d0*/  EXIT ;  /* 0x000000000000794d */ /* 0x000fea0003800000 */
.L_x_25:
[----:B--2---:R2:W1:Y:S02]  /*88e0*/  SYNCS.PHASECHK.TRANS64.TRYWAIT P0, [R4+URZ+0x140], R5 ;  /* 0x00014005040075a7 */ /* 0x00446400080011ff */
[----:B-1----:R-:W-:Y:S05]  /*88f0*/  @!P0 NANOSLEEP.SYNCS 0x989680 ;  /* 0x009896800000895d */ /* 0x002fea0003900000 */
[----:B------:R-:W1:Y:S02]  /*8900*/  @!P0 SYNCS.PHASECHK.TRANS64 P0, [R4+URZ+0x140], R5 ;  /* 0x00014005040085a7 */ /* 0x000e6400080010ff */
[----:B-1----:R-:W-:Y:S05]  /*8910*/  @!P0 BRA `(.L_x_25) ;  /* 0xfffffffc00f08947 */ /* 0x002fea000383ffff */
[----:B------:R-:W-:Y:S05]  /*8920*/  BRA `(.L_x_133) ;  /* 0xffffff8c00d47947 */ /* 0x000fea000383ffff */
.L_x_28:
[----:B------:R-:W-:-:S07]  /*8930*/  MOV R4, UR33 ;  /* 0x0000002100047c02 */ /* 0x000fce0008000f00 */
.L_x_134:
[----:B-1----:R1:W2:Y:S02]  /*8940*/  SYNCS.PHASECHK.TRANS64.TRYWAIT P0, [R4+URZ+0x50], R7 ;  /* 0x00005007040075a7 */ /* 0x0022a400080011ff */
[----:B--2---:R-:W-:Y:S05]  /*8950*/  @!P0 NANOSLEEP.SYNCS 0x989680 ;  /* 0x009896800000895d */ /* 0x004fea0003900000 */
[----:B------:R-:W2:Y:S02]  /*8960*/  @!P0 SYNCS.PHASECHK.TRANS64 P0, [R4+URZ+0x50], R7 ;  /* 0x00005007040085a7 */ /* 0x000ea400080010ff */
[----:B--2---:R-:W-:Y:S05]  /*8970*/  @!P0 BRA `(.L_x_134) ;  /* 0xfffffffc00f08947 */ /* 0x004fea000383ffff */
[----:B------:R-:W-:Y:S05]  /*8980*/  BRA `(.L_x_27) ;  /* 0xffffff9000307947 */ /* 0x000fea000383ffff */
.L_x_30:
[----:B-1----:R1:W2:Y:S02]  /*8990*/  SYNCS.PHASECHK.TRANS64.TRYWAIT P0, [R8+URZ+0xf0], R5 ;  /* 0x0000f005080075a7 */ /* 0x0022a400080011ff */
[----:B--2---:R-:W-:Y:S05]  /*89a0*/  @!P0 NANOSLEEP.SYNCS 0x989680 ;  /* 0x009896800000895d */ /* 0x004fea0003900000 */
[----:B------:R-:W2:Y:S02]  /*89b0*/  @!P0 SYNCS.PHASECHK.TRANS64 P0, [R8+URZ+0xf0], R5 ;  /* 0x0000f005080085a7 */ /* 0x000ea400080010ff */
[----:B--2---:R-:W-:Y:S05]  /*89c0*/  @!P0 BRA `(.L_x_30) ;  /* 0xfffffffc00f08947 */ /* 0x004fea000383ffff */
[----:B------:R-:W-:Y:S05]  /*89d0*/  BRA `(.L_x_135) ;  /* 0xffffff9000b47947 */ /* 0x000fea000383ffff */
.L_x_34:
[----:B------:R-:W-:-:S07]  /*89e0*/  MOV R0, UR4 ;  /* 0x0000000400007c02 */ /* 0x000fce0008000f00 */
.L_x_136:
[----:B-1----:R1:W2:Y:S02]  /*89f0*/  SYNCS.PHASECHK.TRANS64.TRYWAIT P0, [R0+URZ], R3 ;  /* 0x00000003000075a7 */ /* 0x0022a400080011ff */
[----:B--2---:R-:W-:Y:S05]  /*8a00*/  @!P0 NANOSLEEP.SYNCS 0x989680 ;  /* 0x009896800000895d */ /* 0x004fea0003900000 */
[----:B------:R-:W2:Y:S02]  /*8a10*/  @!P0 SYNCS.PHASECHK.TRANS64 P0, [R0+URZ], R3 ;  /* 0x00000003000085a7 */ /* 0x000ea400080010ff */
[----:B--2---:R-:W-:Y:S05]  /*8a20*/  @!P0 BRA `(.L_x_136) ;  /* 0xfffffffc00f08947 */ /* 0x004fea000383ffff */
[----:B------:R-:W-:Y:S05]  /*8a30*/  BRA `(.L_x_137) ;  /* 0xffffff9800287947 */ /* 0x000fea000383ffff */
.L_x_35:
[----:B------:R-:W-:-:S07]  /*8a40*/  MOV R0, UR4 ;  /* 0x0000000400007c02 */ /* 0x000fce0008000f00 */
.L_x_138:
[----:B-1----:R1:W2:Y:S02]  /*8a50*/  SYNCS.PHASECHK.TRANS64.TRYWAIT P0, [R0+URZ], R3 ;  /* 0x00000003000075a7 */ /* 0x0022a400080011ff */
[----:B--2---:R-:W-:Y:S05]  /*8a60*/  @!P0 NANOSLEEP.SYNCS 0x989680 ;  /* 0x009896800000895d */ /* 0x004fea0003900000 */
[----:B------:R-:W2:Y:S02]  /*8a70*/  @!P0 SYNCS.PHASECHK.TRANS64 P0, [R0+URZ], R3 ;  /* 0x00000003000085a7 */ /* 0x000ea400080010ff */
[----:B--2---:R-:W-:Y:S05]  /*8a80*/  @!P0 BRA `(.L_x_138) ;  /* 0xfffffffc00f08947 */ /* 0x004fea000383ffff */
[----:B------:R-:W-:Y:S05]  /*8a90*/  BRA `(.L_x_139) ;  /* 0xffffff9800347947 */ /* 0x000fea000383ffff */
.L_x_36:
[----:B------:R-:W-:-:S07]  /*8aa0*/  MOV R0, UR4 ;  /* 0x0000000400007c02 */ /* 0x000fce0008000f00 */
.L_x_140:
[----:B-1----:R1:W2:Y:S02]  /*8ab0*/  SYNCS.PHASECHK.TRANS64.TRYWAIT P0, [R0+URZ], R3 ;  /* 0x00000003000075a7 */ /* 0x0022a400080011ff */
[----:B--2---:R-:W-:Y:S05]  /*8ac0*/  @!P0 NANOSLEEP.SYNCS 0x989680 ;  /* 0x009896800000895d */ /* 0x004fea0003900000 */
[----:B------:R-:W2:Y:S02]  /*8ad0*/  @!P0 SYNCS.PHASECHK.TRANS64 P0, [R0+URZ], R3 ;  /* 0x00000003000085a7 */ /* 0x000ea400080010ff */
[----:B--2---:R-:W-:Y:S05]  /*8ae0*/  @!P0 BRA `(.L_x_140) ;  /* 0xfffffffc00f08947 */ /* 0x004fea000383ffff */
[----:B------:R-:W-:Y:S05]  /*8af0*/  BRA `(.L_x_141) ;  /* 0xffffff9800407947 */ /* 0x000fea000383ffff */
.L_x_37:
[----:B------:R-:W-:-:S07]  /*8b00*/  MOV R0, UR4 ;  /* 0x0000000400007c02 */ /* 0x000fce0008000f00 */
.L_x_142:
[----:B-1----:R1:W2:Y:S02]  /*8b10*/  SYNCS.PHASECHK.TRANS64.TRYWAIT P0, [R0+URZ], R3 ;  /* 0x00000003000075a7 */ /* 0x0022a400080011ff */
[----:B--2---:R-:W-:Y:S05]  /*8b20*/  @!P0 NANOSLEEP.SYNCS 0x989680 ;  /* 0x009896800000895d */ /* 0x004fea0003900000 */
[----:B------:R-:W2:Y:S02]  /*8b30*/  @!P0 SYNCS.PHASECHK.TRANS64 P0, [R0+URZ], R3 ;  /* 0x00000003000085a7 */ /* 0x000ea400080010ff */
[----:B--2---:R-:W-:Y:S05]  /*8b40*/  @!P0 BRA `(.L_x_142) ;  /* 0xfffffffc00f08947 */ /* 0x004fea000383ffff */
[----:B------:R-:W-:Y:S05]  /*8b50*/  BRA `(.L_x_143) ;  /* 0xffffff98004c7947 */ /* 0x000fea000383ffff */
.L_x_38:
[----:B------:R-:W-:-:S07]  /*8b60*/  MOV R0, UR4 ;  /* 0x0000000400007c02 */ /* 0x000fce0008000f00 */
.L_x_144:
[----:B-1----:R1:W2:Y:S02]  /*8b70*/  SYNCS.PHASECHK.TRANS64.TRYWAIT P0, [R0+URZ], R3 ;  /* 0x00000003000075a7 */ /* 0x0022a400080011ff */
[----:B--2---:R-:W-:Y:S05]  /*8b80*/  @!P0 NANOSLEEP.SYNCS 0x989680 ;  /* 0x009896800000895d */ /* 0x004fea0003900000 */
[----:B------:R-:W2:Y:S02]  /*8b90*/  @!P0 SYNCS.PHASECHK.TRANS64 P0, [R0+URZ], R3 ;  /* 0x00000003000085a7 */ /* 0x000ea400080010ff */
[----:B--2---:R-:W-:Y:S05]  /*8ba0*/  @!P0 BRA `(.L_x_144) ;  /* 0xfffffffc00f08947 */ /* 0x004fea000383ffff */
[----:B------:R-:W-:Y:S05]  /*8bb0*/  BRA `(.L_x_145) ;  /* 0xffffff9800587947 */ /* 0x000fea000383ffff */
.L_x_39:
[----:B------:R-:W-:-:S07]  /*8bc0*/  MOV R0, UR4 ;  /* 0x0000000400007c02 */ /* 0x000fce0008000f00 */
.L_x_146:
[----:B-1----:R1:W2:Y:S02]  /*8bd0*/  SYNCS.PHASECHK.TRANS64.TRYWAIT P0, [R0+URZ], R3 ;  /* 0x00000003000075a7 */ /* 0x0022a400080011ff */
[----:B--2---:R-:W-:Y:S05]  /*8be0*/  @!P0 NANOSLEEP.SYNCS 0x989680 ;  /* 0x009896800000895d */ /* 0x004fea0003900000 */
[----:B------:R-:W2:Y:S02]  /*8bf0*/  @!P0 SYNCS.PHASECHK.TRANS64 P0, [R0+URZ], R3 ;  /* 0x00000003000085a7 */ /* 0x000ea400080010ff */
[----:B--2---:R-:W-:Y:S05]  /*8c00*/  @!P0 BRA `(.L_x_146) ;  /* 0xfffffffc00f08947 */ /* 0x004fea000383ffff */
[----:B------:R-:W-:Y:S05]  /*8c10*/  BRA `(.L_x_147) ;  /* 0xffffff9800647947 */ /* 0x000fea000383ffff */
.L_x_40:
[----:B------:R-:W-:-:S07]  /*8c20*/  MOV R0, UR4 ;  /* 0x0000000400007c02 */ /* 0x000fce0008000f00 */
.L_x_148:
[----:B-1----:R1:W2:Y:S02]  /*8c30*/  SYNCS.PHASECHK.TRANS64.TRYWAIT P0, [R0+URZ], R3 ;  /* 0x00000003000075a7 */ /* 0x0022a400080011ff */
[----:B--2---:R-:W-:Y:S05]  /*8c40*/  @!P0 NANOSLEEP.SYNCS 0x989680 ;  /* 0x009896800000895d */ /* 0x004fea0003900000 */
[----:B------:R-:W2:Y:S02]  /*8c50*/  @!P0 SYNCS.PHASECHK.TRANS64 P0, [R0+URZ], R3 ;  /* 0x00000003000085a7 */ /* 0x000ea400080010ff */
[----:B--2---:R-:W-:Y:S05]  /*8c60*/  @!P0 BRA `(.L_x_148) ;  /* 0xfffffffc00f08947 */ /* 0x004fea000383ffff */
[----:B------:R-:W-:Y:S05]  /*8c70*/  BRA `(.L_x_149) ;  /* 0xffffff9800707947 */ /* 0x000fea000383ffff */
.L_x_41:
[----:B------:R-:W-:-:S07]  /*8c80*/  MOV R0, UR4 ;  /* 0x0000000400007c02 */ /* 0x000fce0008000f00 */
.L_x_150:
[----:B-1----:R1:W2:Y:S02]  /*8c90*/  SYNCS.PHASECHK.TRANS64.TRYWAIT P0, [R0+URZ], R3 ;  /* 0x00000003000075a7 */ /* 0x0022a400080011ff */
[----:B--2---:R-:W-:Y:S05]  /*8ca0*/  @!P0 NANOSLEEP.SYNCS 0x989680 ;  /* 0x009896800000895d */ /* 0x004fea0003900000 */
[----:B------:R-:W2:Y:S02]  /*8cb0*/  @!P0 SYNCS.PHASECHK.TRANS64 P0, [R0+URZ], R3 ;  /* 0x00000003000085a7 */ /* 0x000ea400080010ff */
[----:B--2---:R-:W-:Y:S05]  /*8cc0*/  @!P0 BRA `(.L_x_150) ;  /* 0xfffffffc00f08947 */ /* 0x004fea000383ffff */
[----:B------:R-:W-:Y:S05]  /*8cd0*/  BRA `(.L_x_151) ;  /* 0xffffff98007c7947 */ /* 0x000fea000383ffff */
.L_x_42:
[----:B------:R-:W-:-:S07]  /*8ce0*/  MOV R0, UR4 ;  /* 0x0000000400007c02 */ /* 0x000fce0008000f00 */
.L_x_152:
[----:B-1----:R1:W2:Y:S02]  /*8cf0*/  SYNCS.PHASECHK.TRANS64.TRYWAIT P0, [R0+URZ], R3 ;  /* 0x00000003000075a7 */ /* 0x0022a400080011ff */
[----:B--2---:R-:W-:Y:S05]  /*8d00*/  @!P0 NANOSLEEP.SYNCS 0x989680 ;  /* 0x009896800000895d */ /* 0x004fea0003900000 */
[----:B------:R-:W2:Y:S02]  /*8d10*/  @!P0 SYNCS.PHASECHK.TRANS64 P0, [R0+URZ], R3 ;  /* 0x00000003000085a7 */ /* 0x000ea400080010ff */
[----:B--2---:R-:W-:Y:S05]  /*8d20*/  @!P0 BRA `(.L_x_152) ;  /* 0xfffffffc00f08947 */ /* 0x004fea000383ffff */
[----:B------:R-:W-:Y:S05]  /*8d30*/  BRA `(.L_x_153) ;  /* 0xffffff9800887947 */ /* 0x000fea000383ffff */
.L_x_45:
[----:B-1----:R1:W2:Y:S02]  /*8d40*/  SYNCS.PHASECHK.TRANS64.TRYWAIT P0, [R0+URZ+0x130], R5 ;  /* 0x00013005000075a7 */ /* 0x0022a400080011ff */
[----:B--2---:R-:W-:Y:S05]  /*8d50*/  @!P0 NANOSLEEP.SYNCS 0x989680 ;  /* 0x009896800000895d */ /* 0x004fea0003900000 */
[----:B------:R-:W2:Y:S02]  /*8d60*/  @!P0 SYNCS.PHASECHK.TRANS64 P0, [R0+URZ+0x130], R5 ;  /* 0x00013005000085a7 */ /* 0x000ea400080010ff */
[----:B--2---:R-:W-:Y:S05]  /*8d70*/  @!P0 BRA `(.L_x_45) ;  /* 0xfffffffc00f08947 */ /* 0x004fea000383ffff */
[----:B------:R-:W-:Y:S05]  /*8d80*/  BRA `(.L_x_154) ;  /* 0xffffff9800e47947 */ /* 0x000fea000383ffff */
.L_x_46:
[----:B------:R-:W-:-:S07]  /*8d90*/  MOV R0, UR5 ;  /* 0x0000000500007c02 */ /* 0x000fce0008000f00 */
.L_x_155:
[----:B-1----:R1:W2:Y:S02]  /*8da0*/  SYNCS.PHASECHK.TRANS64.TRYWAIT P0, [R0+URZ+0x100], R7 ;  /* 0x00010007000075a7 */ /* 0x0022a400080011ff */
[----:B--2---:R-:W-:Y:S05]  /*8db0*/  @!P0 NANOSLEEP.SYNCS 0x989680 ;  /* 0x009896800000895d */ /* 0x004fea0003900000 */
[----:B------:R-:W2:Y:S02]  /*8dc0*/  @!P0 SYNCS.PHASECHK.TRANS64 P0, [R0+URZ+0x100], R7 ;  /* 0x00010007000085a7 */ /* 0x000ea400080010ff */
[----:B--2---:R-:W-:Y:S05]  /*8dd0*/  @!P0 BRA `(.L_x_155) ;  /* 0xfffffffc00f08947 */ /* 0x004fea000383ffff */
[----:B------:R-:W-:Y:S05]  /*8de0*/  BRA `(.L_x_156) ;  /* 0xffffff9800f47947 */ /* 0x000fea000383ffff */
.L_x_47:
[----:B-1----:R1:W2:Y:S02]  /*8df0*/  SYNCS.PHASECHK.TRANS64.TRYWAIT P1, [R0+URZ+0xf0], R5 ;  /* 0x0000f005000075a7 */ /* 0x0022a400080211ff */
[----:B--2---:R-:W-:Y:S05]  /*8e00*/  @!P1 NANOSLEEP.SYNCS 0x989680 ;  /* 0x009896800000995d */ /* 0x004fea0003900000 */
[----:B------:R-:W2:Y:S02]  /*8e10*/  @!P1 SYNCS.PHASECHK.TRANS64 P1, [R0+URZ+0xf0], R5 ;  /* 0x0000f005000095a7 */ /* 0x000ea400080210ff */
[----:B--2---:R-:W-:Y:S05]  /*8e20*/  @!P1 BRA `(.L_x_47) ;  /* 0xfffffffc00f09947 */ /* 0x004fea000383ffff */
[----:B------:R-:W-:Y:S05]  /*8e30*/  BRA `(.L_x_157) ;  /* 0xffffff9c00247947 */ /* 0x000fea000383ffff */
.L_x_50:
[----:B------:R-:W-:-:S07]  /*8e40*/  MOV R0, UR5 ;  /* 0x0000000500007c02 */ /* 0x000fce0008000f00 */
.L_x_158:
[----:B-1----:R1:W2:Y:S02]  /*8e50*/  SYNCS.PHASECHK.TRANS64.TRYWAIT P0, [R0+URZ+0x100], R3 ;  /* 0x00010003000075a7 */ /* 0x0022a400080011ff */
[----:B--2---:R-:W-:Y:S05]  /*8e60*/  @!P0 NANOSLEEP.SYNCS 0x989680 ;  /* 0x009896800000895d */ /* 0x004fea0003900000 */
[----:B------:R-:W2:Y:S02]  /*8e70*/  @!P0 SYNCS.PHASECHK.TRANS64 P0, [R0+URZ+0x100], R3 ;  /* 0x00010003000085a7 */ /* 0x000ea400080010ff */
[----:B--2---:R-:W-:Y:S05]  /*8e80*/  @!P0 BRA `(.L_x_158) ;  /* 0xfffffffc00f08947 */ /* 0x004fea000383ffff */
[----:B------:R-:W-:Y:S05]  /*8e90*/  BRA `(.L_x_49) ;  /* 0xffffff9c00787947 */ /* 0x000fea000383ffff */
.L_x_57:
[----:B-1----:R1:W2:Y:S02]  /*8ea0*/  SYNCS.PHASECHK.TRANS64.TRYWAIT P1, [R0+URZ+0xf0], R5 ;  /* 0x0000f005000075a7 */ /* 0x0022a400080211ff */
[----:B--2---:R-:W-:Y:S05]  /*8eb0*/  @!P1 NANOSLEEP.SYNCS 0x989680 ;  /* 0x009896800000995d */ /* 0x004fea0003900000 */
[----:B------:R-:W2:Y:S02]  /*8ec0*/  @!P1 SYNCS.PHASECHK.TRANS64 P1, [R0+URZ+0xf0], R5 ;  /* 0x0000f005000095a7 */ /* 0x000ea400080210ff */
[----:B--2---:R-:W-:Y:S05]  /*8ed0*/  @!P1 BRA `(.L_x_57) ;  /* 0xfffffffc00f09947 */ /* 0x004fea000383ffff */
[----:B------:R-:W-:Y:S05]  /*8ee0*/  BRA `(.L_x_159) ;  /* 0xffffffa000d87947 */ /* 0x000fea000383ffff */
.L_x_58:
[----:B------:R-:W-:-:S07]  /*8ef0*/  MOV R3, UR6 ;  /* 0x0000000600037c02 */ /* 0x000fce0008000f00 */
.L_x_160:
[----:B-1----:R1:W2:Y:S02]  /*8f00*/  SYNCS.PHASECHK.TRANS64.TRYWAIT P0, [R3+URZ+0x120], R0 ;  /* 0x00012000030075a7 */ /* 0x0022a400080011ff */
[----:B--2---:R-:W-:Y:S05]  /*8f10*/  @!P0 NANOSLEEP.SYNCS 0x989680 ;  /* 0x009896800000895d */ /* 0x004fea0003900000 */
[----:B------:R-:W2:Y:S02]  /*8f20*/  @!P0 SYNCS.PHASECHK.TRANS64 P0, [R3+URZ+0x120], R0 ;  /* 0x00012000030085a7 */ /* 0x000ea400080010ff */
[----:B--2---:R-:W-:Y:S05]  /*8f30*/  @!P0 BRA `(.L_x_160) ;  /* 0xfffffffc00f08947 */ /* 0x004fea000383ffff */
[----:B------:R-:W-:Y:S05]  /*8f40*/  BRA `(.L_x_161) ;  /* 0xffffffa400107947 */ /* 0x000fea000383ffff */
.L_x_61:
[----:B------:R-:W-:Y:S07]  /*8f50*/  MOV R0, UR5 ;  /* 0x0000000500007c02 */ /* 0x000fee0008000f00 */
.L_x_162:
[----:B-1----:R1:W2:Y:S02]  /*8f60*/  SYNCS.PHASECHK.TRANS64.TRYWAIT P0, [R0+URZ], R3 ;  /* 0x00000003000075a7 */ /* 0x0022a400080011ff */
[----:B--2---:R-:W-:Y:S05]  /*8f70*/  @!P0 NANOSLEEP.SYNCS 0x989680 ;  /* 0x009896800000895d */ /* 0x004fea0003900000 */
[----:B------:R-:W2:Y:S02]  /*8f80*/  @!P0 SYNCS.PHASECHK.TRANS64 P0, [R0+URZ], R3 ;  /* 0x00000003000085a7 */ /* 0x000ea400080010ff */
[----:B--2---:R-:W-:Y:S05]  /*8f90*/  @!P0 BRA `(.L_x_162) ;  /* 0xfffffffc00f08947 */ /* 0x004fea000383ffff */
[----:B------:R-:W-:Y:S05]  /*8fa0*/  BRA `(.L_x_60) ;  /* 0xffffffa4002c7947 */ /* 0x000fea000383ffff */
.L_x_64:
[----:B------:R-:W-:-:S07]  /*8fb0*/  MOV R0, UR6 ;  /* 0x0000000600007c02 */ /* 0x000fce0008000f00 */
.L_x_163:
[----:B-1----:R1:W2:Y:S02]  /*8fc0*/  SYNCS.PHASECHK.TRANS64.TRYWAIT P0, [R0+URZ], R3 ;  /* 0x00000003000075a7 */ /* 0x0022a400080011ff */
[----:B--2---:R-:W-:Y:S05]  /*8fd0*/  @!P0 NANOSLEEP.SYNCS 0x989680 ;  /* 0x009896800000895d */ /* 0x004fea0003900000 */
[----:B------:R-:W2:Y:S02]  /*8fe0*/  @!P0 SYNCS.PHASECHK.TRANS64 P0, [R0+URZ], R3 ;  /* 0x00000003000085a7 */ /* 0x000ea400080010ff */
[----:B--2---:R-:W-:Y:S05]  /*8ff0*/  @!P0 BRA `(.L_x_163) ;  /* 0xfffffffc00f08947 */ /* 0x004fea000383ffff */
[----:B------:R-:W-:Y:S05]  /*9000*/  BRA `(.L_x_164) ;  /* 0xffffffa400f07947 */ /* 0x000fea000383ffff */
.L_x_65:
[----:B------:R-:W-:-:S07]  /*9010*/  MOV R0, UR7 ;  /* 0x0000000700007c02 */ /* 0x000fce0008000f00 */
.L_x_165:
[----:B-1----:R1:W2:Y:S02]  /*9020*/  SYNCS.PHASECHK.TRANS64.TRYWAIT P0, [R0+URZ], R3 ;  /* 0x00000003000075a7 */ /* 0x0022a400080011ff */
[----:B--2---:R-:W-:Y:S05]  /*9030*/  @!P0 NANOSLEEP.SYNCS 0x989680 ;  /* 0x009896800000895d */ /* 0x004fea0003900000 */
[----:B------:R-:W2:Y:S02]  /*9040*/  @!P0 SYNCS.PHASECHK.TRANS64 P0, [R0+URZ], R3 ;  /* 0x00000003000085a7 */ /* 0x000ea400080010ff */
[----:B--2---:R-:W-:Y:S05]  /*9050*/  @!P0 BRA `(.L_x_165) ;  /* 0xfffffffc00f08947 */ /* 0x004fea000383ffff */
[----:B------:R-:W-:Y:S05]  /*9060*/  BRA `(.L_x_166) ;  /* 0xffffffa400fc7947 */ /* 0x000fea000383ffff */
.L_x_70:
[----:B--2---:R2:W4:Y:S02]  /*9070*/  SYNCS.PHASECHK.TRANS64.TRYWAIT P0, [R0+URZ+0xf0], R3 ;  /* 0x0000f003000075a7 */ /* 0x00452400080011ff */
[----:B----4-:R-:W-:Y:S05]  /*9080*/  @!P0 NANOSLEEP.SYNCS 0x989680 ;  /* 0x009896800000895d */ /* 0x010fea0003900000 */
[----:B------:R-:W4:Y:S02]  /*9090*/  @!P0 SYNCS.PHASECHK.TRANS64 P0, [R0+URZ+0xf0], R3 ;  /* 0x0000f003000085a7 */ /* 0x000f2400080010ff */
[----:B----4-:R-:W-:Y:S05]  /*90a0*/  @!P0 BRA `(.L_x_70) ;  /* 0xfffffffc00f08947 */ /* 0x010fea000383ffff */
[----:B------:R-:W-:Y:S05]  /*90b0*/  BRA `(.L_x_167) ;  /* 0xffffffa800fc7947 */ /* 0x000fea000383ffff */
.L_x_73:
[----:B------:R-:W-:Y:S07]  /*90c0*/  MOV R0, UR4 ;  /* 0x0000000400007c02 */ /* 0x000fee0008000f00 */
.L_x_168:
[----:B--2---:R2:W3:Y:S02]  /*90d0*/  SYNCS.PHASECHK.TRANS64.TRYWAIT P0, [R0+URZ+0xe8], R3 ;  /* 0x0000e803000075a7 */ /* 0x0044e400080011ff */
[----:B---3--:R-:W-:Y:S05]  /*90e0*/  @!P0 NANOSLEEP.SYNCS 0x989680 ;  /* 0x009896800000895d */ /* 0x008fea0003900000 */
[----:B------:R-:W3:Y:S02]  /*90f0*/  @!P0 SYNCS.PHASECHK.TRANS64 P0, [R0+URZ+0xe8], R3 ;  /* 0x0000e803000085a7 */ /* 0x000ee400080010ff */
[----:B---3--:R-:W-:Y:S05]  /*9100*/  @!P0 BRA `(.L_x_168) ;  /* 0xfffffffc00f08947 */ /* 0x008fea000383ffff */
[----:B------:R-:W-:Y:S05]  /*9110*/  BRA `(.L_x_72) ;  /* 0xffffffac00dc7947 */ /* 0x000fea000383ffff */
.L_x_76:
[----:B------:R-:W-:Y:S07]  /*9120*/  MOV R0, UR4 ;  /* 0x0000000400007c02 */ /* 0x000fee0008000f00 */
.L_x_169:
[----:B-1----:R1:W2:Y:S02]  /*9130*/  SYNCS.PHASECHK.TRANS64.TRYWAIT P0, [R0+URZ+0xc0], R11 ;  /* 0x0000c00b000075a7 */ /* 0x0022a400080011ff */
[----:B--2---:R-:W-:Y:S05]  /*9140*/  @!P0 NANOSLEEP.SYNCS 0x989680 ;  /* 0x009896800000895d */ /* 0x004fea0003900000 */
[----:B------:R-:W2:Y:S02]  /*9150*/  @!P0 SYNCS.PHASECHK.TRANS64 P0, [R0+URZ+0xc0], R11 ;  /* 0x0000c00b000085a7 */ /* 0x000ea400080010ff */
[----:B--2---:R-:W-:Y:S05]  /*9160*/  @!P0 BRA `(.L_x_169) ;  /* 0xfffffffc00f08947 */ /* 0x004fea000383ffff */
[----:B------:R-:W-:Y:S05]  /*9170*/  BRA `(.L_x_170) ;  /* 0xffffffb000547947 */ /* 0x000fea000383ffff */
.L_x_77:
[----:B------:R-:W-:Y:S07]  /*9180*/  MOV R0, UR4 ;  /* 0x0000000400007c02 */ /* 0x000fee0008000f00 */
.L_x_171:
[----:B-1----:R1:W2:Y:S02]  /*9190*/  SYNCS.PHASECHK.TRANS64.TRYWAIT P0, [R0+URZ+0xc8], R11 ;  /* 0x0000c80b000075a7 */ /* 0x0022a400080011ff */
[----:B--2---:R-:W-:Y:S05]  /*91a0*/  @!P0 NANOSLEEP.SYNCS 0x989680 ;  /* 0x009896800000895d */ /* 0x004fea0003900000 */
[----:B------:R-:W2:Y:S02]  /*91b0*/  @!P0 SYNCS.PHASECHK.TRANS64 P0, [R0+URZ+0xc8], R11 ;  /* 0x0000c80b000085a7 */ /* 0x000ea400080010ff */
[----:B--2---:R-:W-:Y:S05]  /*91c0*/  @!P0 BRA `(.L_x_171) ;  /* 0xfffffffc00f08947 */ /* 0x004fea000383ffff */
[----:B------:R-:W-:Y:S05]  /*91d0*/  BRA `(.L_x_172) ;  /* 0xffffffb000e47947 */ /* 0x000fea000383ffff */
.L_x_78:
[----:B------:R-:W-:Y:S07]  /*91e0*/  MOV R0, UR4 ;  /* 0x0000000400007c02 */ /* 0x000fee0008000f00 */
.L_x_173:
[----:B-1----:R1:W2:Y:S02]  /*91f0*/  SYNCS.PHASECHK.TRANS64.TRYWAIT P0, [R0+URZ+0xd0], R11 ;  /* 0x0000d00b000075a7 */ /* 0x0022a400080011ff */
[----:B--2---:R-:W-:Y:S05]  /*9200*/  @!P0 NANOSLEEP.SYNCS 0x989680 ;  /* 0x009896800000895d */ /* 0x004fea0003900000 */
[----:B------:R-:W2:Y:S02]  /*9210*/  @!P0 SYNCS.PHASECHK.TRANS64 P0, [R0+URZ+0xd0], R11 ;  /* 0x0000d00b000085a7 */ /* 0x000ea400080010ff */
[----:B--2---:R-:W-:Y:S05]  /*9220*/  @!P0 BRA `(.L_x_173) ;  /* 0xfffffffc00f08947 */ /* 0x004fea000383ffff */
[----:B------:R-:W-:Y:S05]  /*9230*/  BRA `(.L_x_174) ;  /* 0xffffffb4007c7947 */ /* 0x000fea000383ffff */
.L_x_79:
[----:B------:R-:W-:Y:S07]  /*9240*/  MOV R0, UR4 ;  /* 0x0000000400007c02 */ /* 0x000fee0008000f00 */
.L_x_175:
[----:B-1----:R1:W2:Y:S02]  /*9250*/  SYNCS.PHASECHK.TRANS64.TRYWAIT P0, [R0+URZ+0xd8], R11 ;  /* 0x0000d80b000075a7 */ /* 0x0022a400080011ff */
[----:B--2---:R-:W-:Y:S05]  /*9260*/  @!P0 NANOSLEEP.SYNCS 0x989680 ;  /* 0x009896800000895d */ /* 0x004fea0003900000 */
[----:B------:R-:W2:Y:S02]  /*9270*/  @!P0 SYNCS.PHASECHK.TRANS64 P0, [R0+URZ+0xd8], R11 ;  /* 0x0000d80b000085a7 */ /* 0x000ea400080010ff */
[----:B--2---:R-:W-:Y:S05]  /*9280*/  @!P0 BRA `(.L_x_175) ;  /* 0xfffffffc00f08947 */ /* 0x004fea000383ffff */
[----:B------:R-:W-:Y:S05]  /*9290*/  BRA `(.L_x_176) ;  /* 0xffffffb800547947 */ /* 0x000fea000383ffff */
.L_x_81:
[----:B------:R-:W-:-:S07]  /*92a0*/  MOV R0, UR4 ;  /* 0x0000000400007c02 */ /* 0x000fce0008000f00 */
.L_x_177:
[----:B-1----:R1:W2:Y:S02]  /*92b0*/  SYNCS.PHASECHK.TRANS64.TRYWAIT P0, [R0+URZ+0xc0], R3 ;  /* 0x0000c003000075a7 */ /* 0x0022a400080011ff */
[----:B--2---:R-:W-:Y:S05]  /*92c0*/  @!P0 NANOSLEEP.SYNCS 0x989680 ;  /* 0x009896800000895d */ /* 0x004fea0003900000 */
[----:B------:R-:W2:Y:S02]  /*92d0*/  @!P0 SYNCS.PHASECHK.TRANS64 P0, [R0+URZ+0xc0], R3 ;  /* 0x0000c003000085a7 */ /* 0x000ea400080010ff */
[----:B--2---:R-:W-:Y:S05]  /*92e0*/  @!P0 BRA `(.L_x_177) ;  /* 0xfffffffc00f08947 */ /* 0x004fea000383ffff */
[----:B------:R-:W-:Y:S05]  /*92f0*/  BRA `(.L_x_178) ;  /* 0xffffffbc00187947 */ /* 0x000fea000383ffff */
.L_x_82:
[----:B-1----:R-:W-:-:S07]  /*9300*/  MOV R0, UR4 ;  /* 0x0000000400007c02 */ /* 0x002fce0008000f00 */
.L_x_179:
[----:B-1----:R1:W2:Y:S02]  /*9310*/  SYNCS.PHASECHK.TRANS64.TRYWAIT P0, [R0+URZ+0xc8], R3 ;  /* 0x0000c803000075a7 */ /* 0x0022a400080011ff */
[----:B--2---:R-:W-:Y:S05]  /*9320*/  @!P0 NANOSLEEP.SYNCS 0x989680 ;  /* 0x009896800000895d */ /* 0x004fea0003900000 */
[----:B------:R-:W2:Y:S02]  /*9330*/  @!P0 SYNCS.PHASECHK.TRANS64 P0, [R0+URZ+0xc8], R3 ;  /* 0x0000c803000085a7 */ /* 0x000ea400080010ff */
[----:B--2---:R-:W-:Y:S05]  /*9340*/  @!P0 BRA `(.L_x_179) ;  /* 0xfffffffc00f08947 */ /* 0x004fea000383ffff */
[----:B------:R-:W-:Y:S05]  /*9350*/  BRA `(.L_x_180) ;  /* 0xffffffbc00087947 */ /* 0x000fea000383ffff */
.L_x_83:
[----:B-1----:R-:W-:-:S07]  /*9360*/  MOV R0, UR4 ;  /* 0x0000000400007c02 */ /* 0x002fce0008000f00 */
.L_x_181:
[----:B-1----:R1:W2:Y:S02]  /*9370*/  SYNCS.PHASECHK.TRANS64.TRYWAIT P0, [R0+URZ+0xd0], R3 ;  /* 0x0000d003000075a7 */ /* 0x0022a400080011ff */
[----:B--2---:R-:W-:Y:S05]  /*9380*/  @!P0 NANOSLEEP.SYNCS 0x989680 ;  /* 0x009896800000895d */ /* 0x004fea0003900000 */
[----:B------:R-:W2:Y:S02]  /*9390*/  @!P0 SYNCS.PHASECHK.TRANS64 P0, [R0+URZ+0xd0], R3 ;  /* 0x0000d003000085a7 */ /* 0x000ea400080010ff */
[----:B--2---:R-:W-:Y:S05]  /*93a0*/  @!P0 BRA `(.L_x_181) ;  /* 0xfffffffc00f08947 */ /* 0x004fea000383ffff */
[----:B------:R-:W-:Y:S05]  /*93b0*/  BRA `(.L_x_182) ;  /* 0xffffffb800f87947 */ /* 0x000fea000383ffff */
.L_x_85:
[----:B--2---:R2:W4:Y:S02]  /*93c0*/  SYNCS.PHASECHK.TRANS64.TRYWAIT P0, [R0+URZ+0xf0], R3 ;  /* 0x0000f003000075a7 */ /* 0x00452400080011ff */
[----:B----4-:R-:W-:Y:S05]  /*93d0*/  @!P0 NANOSLEEP.SYNCS 0x989680 ;  /* 0x009896800000895d */ /* 0x010fea0003900000 */
[----:B------:R-:W4:Y:S02]  /*93e0*/  @!P0 SYNCS.PHASECHK.TRANS64 P0, [R0+URZ+0xf0], R3 ;  /* 0x0000f003000085a7 */ /* 0x000f2400080010ff */
[----:B----4-:R-:W-:Y:S05]  /*93f0*/  @!P0 BRA `(.L_x_85) ;  /* 0xfffffffc00f08947 */ /* 0x010fea000383ffff */
[----:B------:R-:W-:Y:S05]  /*9400*/  BRA `(.L_x_183) ;  /* 0xffffffbc00b87947 */ /* 0x000fea000383ffff */
.L_x_96:
[----:B-1----:R-:W-:Y:S04]  /*9410*/  MOV R3, UR46 ;  /* 0x0000002e00037c02 */ /* 0x002fe80008000f00 */
[----:B------:R1:W2:Y:S03]  /*9420*/  SYNCS.PHASECHK.TRANS64.TRYWAIT P0, [R3+URZ+0xa0], R4 ;  /* 0x0000a004030075a7 */ /* 0x0002a600080011ff */
[----:B--2---:R-:W-:Y:S05]  /*9430*/  @!P0 NANOSLEEP.SYNCS 0x989680 ;  /* 0x009896800000895d */ /* 0x004fea0003900000 */
[----:B------:R-:W2:Y:S02]  /*9440*/  @!P0 SYNCS.PHASECHK.TRANS64 P0, [R3+URZ+0xa0], R4 ;  /* 0x0000a004030085a7 */ /* 0x000ea400080010ff */
[----:B--2---:R-:W-:Y:S05]  /*9450*/  @!P0 BRA `(.L_x_96) ;  /* 0xfffffffc00ec8947 */ /* 0x004fea000383ffff */
[----:B------:R-:W-:Y:S05]  /*9460*/  BRA `(.L_x_95) ;  /* 0xffffffc800bc7947 */ /* 0x000fea000383ffff */
.L_x_98:
[----:B-1----:R1:W4:Y:S02]  /*9470*/  SYNCS.PHASECHK.TRANS64.TRYWAIT P1, [R83+URZ+0x110], R0 ;  /* 0x00011000530075a7 */ /* 0x00232400080211ff */
[----:B----4-:R-:W-:Y:S05]  /*9480*/  @!P1 NANOSLEEP.SYNCS 0x989680 ;  /* 0x009896800000995d */ /* 0x010fea0003900000 */
[----:B------:R-:W4:Y:S02]  /*9490*/  @!P1 SYNCS.PHASECHK.TRANS64 P1, [R83+URZ+0x110], R0 ;  /* 0x00011000530095a7 */ /* 0x000f2400080210ff */
[----:B----4-:R-:W-:Y:S05]  /*94a0*/  @!P1 BRA `(.L_x_98) ;  /* 0xfffffffc00f09947 */ /* 0x010fea000383ffff */
[----:B------:R-:W-:Y:S05]  /*94b0*/  BRA `(.L_x_97) ;  /* 0xffffffcc00147947 */ /* 0x000fea000383ffff */
.L_x_107:
[----:B-1----:R1:W3:Y:S02]  /*94c0*/  SYNCS.PHASECHK.TRANS64.TRYWAIT P0, [R3+URZ+0xa0], R0 ;  /* 0x0000a000030075a7 */ /* 0x0022e400080011ff */
[----:B---3--:R-:W-:Y:S05]  /*94d0*/  @!P0 NANOSLEEP.SYNCS 0x989680 ;  /* 0x009896800000895d */ /* 0x008fea0003900000 */
[----:B------:R-:W3:Y:S02]  /*94e0*/  @!P0 SYNCS.PHASECHK.TRANS64 P0, [R3+URZ+0xa0], R0 ;  /* 0x0000a000030085a7 */ /* 0x000ee400080010ff */
[----:B---3--:R-:W-:Y:S05]  /*94f0*/  @!P0 BRA `(.L_x_107) ;  /* 0xfffffffc00f08947 */ /* 0x008fea000383ffff */
[----:B------:R-:W-:Y:S05]  /*9500*/  BRA `(.L_x_106) ;  /* 0xffffffd400107947 */ /* 0x000fea000383ffff */
.L_x_115:
[----:B-1----:R1:W3:Y:S02]  /*9510*/  SYNCS.PHASECHK.TRANS64.TRYWAIT P0, [R3+URZ+0xa0], R6 ;  /* 0x0000a006030075a7 */ /* 0x0022e400080011ff */
[----:B---3--:R-:W-:Y:S05]  /*9520*/  @!P0 NANOSLEEP.SYNCS 0x989680 ;  /* 0x009896800000895d */ /* 0x008fea0003900000 */
[----:B------:R-:W3:Y:S02]  /*9530*/  @!P0 SYNCS.PHASECHK.TRANS64 P0, [R3+URZ+0xa0], R6 ;  /* 0x0000a006030085a7 */ /* 0x000ee400080010ff */
[----:B---3--:R-:W-:Y:S05]  /*9540*/  @!P0 BRA `(.L_x_115) ;  /* 0xfffffffc00f08947 */ /* 0x008fea000383ffff */
[----:B------:R-:W-:Y:S05]  /*9550*/  BRA `(.L_x_114) ;  /* 0xffffffdc00707947 */ /* 0x000fea000383ffff */
.L_x_123:
[----:B-1----:R1:W3:Y:S02]  /*9560*/  SYNCS.PHASECHK.TRANS64.TRYWAIT P0, [R20+URZ+0xa0], R3 ;  /* 0x0000a003140075a7 */ /* 0x0022e400080011ff */
[----:B---3--:R-:W-:Y:S05]  /*9570*/  @!P0 NANOSLEEP.SYNCS 0x989680 ;  /* 0x009896800000895d */ /* 0x008fea0003900000 */
[----:B------:R-:W3:Y:S02]  /*9580*/  @!P0 SYNCS.PHASECHK.TRANS64 P0, [R20+URZ+0xa0], R3 ;  /* 0x0000a003140085a7 */ /* 0x000ee400080010ff */
[----:B---3--:R-:W-:Y:S05]  /*9590*/  @!P0 BRA `(.L_x_123) ;  /* 0xfffffffc00f08947 */ /* 0x008fea000383ffff */
[----:B------:R-:W-:Y:S05]  /*95a0*/  BRA `(.L_x_122) ;  /* 0xffffffe400d07947 */ /* 0x000fea000383ffff */
        .weak           $__internal_0_$__cuda_sm10x_tcgen05_guardrail_trap_col_being_dealloced_not_returned_by_alloc
        .type           $__internal_0_$__cuda_sm10x_tcgen05_guardrail_trap_col_being_dealloced_not_returned_by_alloc,@function
        .size           $__internal_0_$__cuda_sm10x_tcgen05_guardrail_trap_col_being_dealloced_not_returned_by_alloc,($__internal_1_$__cuda_sm10x_tcgen05_guardrail_trap_phase_invalid_during_alloc - $__internal_0_$__cuda_sm10x_tcgen05_guardrail_trap_col_being_dealloced_not_returned_by_alloc)
$__internal_0_$__cuda_sm10x_tcgen05_guardrail_trap_col_being_dealloced_not_returned_by_alloc:
[----:B------:R-:W-:Y:S05]  /*95b0*/  BPT.TRAP 0x1 ;  /* 0x000000040000795c */ /* 0x000fea0000300000 */
[----:B------:R-:W-:-:S04]  /*95c0*/  HFMA2 R3, -RZ, RZ, 0, 0 ;  /* 0x00000000ff037431 */ /* 0x000fc800000001ff */
[----:B------:R-:W-:Y:S05]  /*95d0*/  RET.REL.NODEC R2 `(_ZN7cutlass13device_kernelINS_4gemm6kernel13GemmUniversalIN4cute5tupleIJiiiiEEENS1_10collective13CollectiveMmaINS1_41MainloopSm100TmaUmmaWarpSpecializedSparseILi10ELi2ELi2ENS5_IJNS4_1CILi1EEENSA_ILi2EEESB_EEEEENS5_IJNSA_ILi128EEENSA_ILi64EEESF_EEENS_12float_e4m3_tENS5_IJNS4_6LayoutINS5_IJiNS5_IJSC_iEEEiEEENS5_IJlNS5_IJSB_SC_EEElEEEEENSJ_INS5_IJNS5_IJSF_iEEESP_iEEENS5_IJNS5_IJSF_NSA_ILi16384EEEEEENS5_IJSB_lEEElEEEEEEEESI_NS5_IJlSB_lEEENS4_8TiledMMAINS4_8MMA_AtomIJNS4_26SM100_MMA_F8F6F4_SS_SPARSEISI_SI_fLi128ELi64ELNS4_4UMMA5MajorE0ELS12_0ELNS11_7ScaleInE0ELS13_0EEEEEENSJ_INS5_IJSB_SB_SB_EEENS5_IJNSA_ILi0EEES17_S17_EEEEENS5_IJNS4_10UnderscoreES1A_S1A_EEEEENS4_23SM90_TMA_LOAD_MULTICASTENS4_14ComposedLayoutINS4_7SwizzleILi2ELi4ELi3EEENS4_25smem_sparse_ptr_flag_bitsILi2ELi8EEENSJ_INS5_IJNS5_IJSB_NSA_ILi8EEEEEENS5_IJSC_SG_EEEEEENS5_IJNS5_IJS17_SF_EEESM_EEEEEEEvNS4_8identityENS4_13SM90_TMA_LOADENS1E_INS1F_ILi3ELi4ELi3EEENS4_18smem_ptr_flag_bitsILi8EEENSJ_INS5_IJS1J_SF_EEENS5_IJSF_SB_EEEEEEEvS1R_EENS_8epilogue10collective18CollectiveEpilogueINS21_23Sm100TmaWarpSpecializedILi4ELi2ELi16ELb1ELb0EEEJSH_NS5_IJNSJ_ISF_SB_EENSJ_INSA_ILi16EEESB_EEEEEfNS5_IJSB_llEEEfS2A_NS21_6fusion15FusionCallbacksIS25_NS2B_17LinearCombinationIffffLNS_15FloatRoundStyleE2EEESH_S29_JEEENS4_5SM1004TMEM4LOAD26SM100_TMEM_LOAD_32dp32b16xES1S_NS1E_INS1F_ILi2ELi5ELi2EEENS1U_ILi32EEENSJ_INS5_IJNSA_ILi32EEENSA_ILi4EEEEEENS5_IJSB_S2N_EEEEEEENS4_39AutoVectorizingCopyWithAssumedAlignmentILi128EEENS4_14SM90_TMA_STOREES2S_S2U_S2U_EEEvvEEEEvNT_6ParamsE) ;  /* 0xffffff6802887950 */ /* 0x000fea0003c3ffff */
        .weak           $__internal_1_$__cuda_sm10x_tcgen05_guardrail_trap_phase_invalid_during_alloc
        .type           $__internal_1_$__cuda_sm10x_tcgen05_guardrail_trap_phase_invalid_during_alloc,@function
        .size           $__internal_1_$__cuda_sm10x_tcgen05_guardrail_trap_phase_invalid_during_alloc,($__internal_2_$__cuda_sm10x_tcgen05_guardrail_trap_unallocated_columns_being_dealloced - $__internal_1_$__cuda_sm10x_tcgen05_guardrail_trap_phase_invalid_during_alloc)
$__internal_1_$__cuda_sm10x_tcgen05_guardrail_trap_phase_invalid_during_alloc:
[----:B------:R-:W-:Y:S05]  /*95e0*/  BPT.TRAP 0x1 ;  /* 0x000000040000795c */ /* 0x000fea0000300000 */
[----:B------:R-:W-:-:S04]  /*95f0*/  MOV R3, 0x0 ;  /* 0x0000000000037802 */ /* 0x000fc80000000f00 */
[----:B------:R-:W-:Y:S05]  /*9600*/  RET.REL.NODEC R2 `(_ZN7cutlass13device_kernelINS_4gemm6kernel13GemmUniversalIN4cute5tupleIJiiiiEEENS1_10collective13CollectiveMmaINS1_41MainloopSm100TmaUmmaWarpSpecializedSparseILi10ELi2ELi2ENS5_IJNS4_1CILi1EEENSA_ILi2EEESB_EEEEENS5_IJNSA_ILi128EEENSA_ILi64EEESF_EEENS_12float_e4m3_tENS5_IJNS4_6LayoutINS5_IJiNS5_IJSC_iEEEiEEENS5_IJlNS5_IJSB_SC_EEElEEEEENSJ_INS5_IJNS5_IJSF_iEEESP_iEEENS5_IJNS5_IJSF_NSA_ILi16384EEEEEENS5_IJSB_lEEElEEEEEEEESI_NS5_IJlSB_lEEENS4_8TiledMMAINS4_8MMA_AtomIJNS4_26SM100_MMA_F8F6F4_SS_SPARSEISI_SI_fLi128ELi64ELNS4_4UMMA5MajorE0ELS12_0ELNS11_7ScaleInE0ELS13_0EEEEEENSJ_INS5_IJSB_SB_SB_EEENS5_IJNSA_ILi0EEES17_S17_EEEEENS5_IJNS4_10UnderscoreES1A_S1A_EEEEENS4_23SM90_TMA_LOAD_MULTICASTENS4_14ComposedLayoutINS4_7SwizzleILi2ELi4ELi3EEENS4_25smem_sparse_ptr_flag_bitsILi2ELi8EEENSJ_INS5_IJNS5_IJSB_NSA_ILi8EEEEEENS5_IJSC_SG_EEEEEENS5_IJNS5_IJS17_SF_EEESM_EEEEEEEvNS4_8identityENS4_13SM90_TMA_LOADENS1E_INS1F_ILi3ELi4ELi3EEENS4_18smem_ptr_flag_bitsILi8EEENSJ_INS5_IJS1J_SF_EEENS5_IJSF_SB_EEEEEEEvS1R_EENS_8epilogue10collective18CollectiveEpilogueINS21_23Sm100TmaWarpSpecializedILi4ELi2ELi16ELb1ELb0EEEJSH_NS5_IJNSJ_ISF_SB_EENSJ_INSA_ILi16EEESB_EEEEEfNS5_IJSB_llEEEfS2A_NS21_6fusion15FusionCallbacksIS25_NS2B_17LinearCombinationIffffLNS_15FloatRoundStyleE2EEESH_S29_JEEENS4_5SM1004TMEM4LOAD26SM100_TMEM_LOAD_32dp32b16xES1S_NS1E_INS1F_ILi2ELi5ELi2EEENS1U_ILi32EEENSJ_INS5_IJNSA_ILi32EEENSA_ILi4EEEEEENS5_IJSB_S2N_EEEEEEENS4_39AutoVectorizingCopyWithAssumedAlignmentILi128EEENS4_14SM90_TMA_STOREES2S_S2U_S2U_EEEvvEEEEvNT_6ParamsE) ;  /* 0xffffff68027c7950 */ /* 0x000fea0003c3ffff */
        .weak           $__internal_2_$__cuda_sm10x_tcgen05_guardrail_trap_unallocated_columns_being_dealloced
        .type           $__internal_2_$__cuda_sm10x_tcgen05_guardrail_trap_unallocated_columns_being_dealloced,@function
        .size           $__internal_2_$__cuda_sm10x_tcgen05_guardrail_trap_unallocated_columns_being_dealloced,(.L_x_185 - $__internal_2_$__cuda_sm10x_tcgen05_guardrail_trap_unallocated_columns_being_dealloced)
$__internal_2_$__cuda_sm10x_tcgen05_guardrail_trap_unallocated_columns_being_dealloced:
[----:B------:R-:W-:Y:S05]  /*9610*/  BPT.TRAP 0x1 ;  /* 0x000000040000795c */ /* 0x000fea0000300000 */
[----:B------:R-:W-:-:S04]  /*9620*/  HFMA2 R3, -RZ, RZ, 0, 0 ;  /* 0x00000000ff037431 */ /* 0x000fc800000001ff */
[----:B------:R-:W-:Y:S05]  /*9630*/  RET.REL.NODEC R2 `(_ZN7cutlass13device_kernelINS_4gemm6kernel13GemmUniversalIN4cute5tupleIJiiiiEEENS1_10collective13CollectiveMmaINS1_41MainloopSm100TmaUmmaWarpSpecializedSparseILi10ELi2ELi2ENS5_IJNS4_1CILi1EEENSA_ILi2EEESB_EEEEENS5_IJNSA_ILi128EEENSA_ILi64EEESF_EEENS_12float_e4m3_tENS5_IJNS4_6LayoutINS5_IJiNS5_IJSC_iEEEiEEENS5_IJlNS5_IJSB_SC_EEElEEEEENSJ_INS5_IJNS5_IJSF_iEEESP_iEEENS5_IJNS5_IJSF_NSA_ILi16384EEEEEENS5_IJSB_lEEElEEEEEEEESI_NS5_IJlSB_lEEENS4_8TiledMMAINS4_8MMA_AtomIJNS4_26SM100_MMA_F8F6F4_SS_SPARSEISI_SI_fLi128ELi64ELNS4_4UMMA5MajorE0ELS12_0ELNS11_7ScaleInE0ELS13_0EEEEEENSJ_INS5_IJSB_SB_SB_EEENS5_IJNSA_ILi0EEES17_S17_EEEEENS5_IJNS4_10UnderscoreES1A_S1A_EEEEENS4_23SM90_TMA_LOAD_MULTICASTENS4_14ComposedLayoutINS4_7SwizzleILi2ELi4ELi3EEENS4_25smem_sparse_ptr_flag_bitsILi2ELi8EEENSJ_INS5_IJNS5_IJSB_NSA_ILi8EEEEEENS5_IJSC_SG_EEEEEENS5_IJNS5_IJS17_SF_EEESM_EEEEEEEvNS4_8identityENS4_13SM90_TMA_LOADENS1E_INS1F_ILi3ELi4ELi3EEENS4_18smem_ptr_flag_bitsILi8EEENSJ_INS5_IJS1J_SF_EEENS5_IJSF_SB_EEEEEEEvS1R_EENS_8epilogue10collective18CollectiveEpilogueINS21_23Sm100TmaWarpSpecializedILi4ELi2ELi16ELb1ELb0EEEJSH_NS5_IJNSJ_ISF_SB_EENSJ_INSA_ILi16EEESB_EEEEEfNS5_IJSB_llEEEfS2A_NS21_6fusion15FusionCallbacksIS25_NS2B_17LinearCombinationIffffLNS_15FloatRoundStyleE2EEESH_S29_JEEENS4_5SM1004TMEM4LOAD26SM100_TMEM_LOAD_32dp32b16xES1S_NS1E_INS1F_ILi2ELi5ELi2EEENS1U_ILi32EEENSJ_INS5_IJNSA_ILi32EEENSA_ILi4EEEEEENS5_IJSB_S2N_EEEEEEENS4_39AutoVectorizingCopyWithAssumedAlignmentILi128EEENS4_14SM90_TMA_STOREES2S_S2U_S2U_EEEvvEEEEvNT_6ParamsE) ;  /* 0xffffff6802707950 */ /* 0x000fea0003c3ffff */
.L_x_184:
[----:B------:R-:W-:-:S00]  /*9640*/  BRA `(.L_x_184) ;  /* 0xfffffffc00fc7947 */ /* 0x000fc0000383ffff */
[----:B------:R-:W-:-:S00]  /*9650*/  NOP ;  /* 0x0000000000007918 */ /* 0x000fc00000000000 */
        /* <DEDUP_REMOVED lines=10> */
.L_x_185:


//--------------------- .nv.global.init           --------------------------
	.section	.nv.global.init,"aw",@progbits
.nv.global.init:
	.type		$str$27,@object
	.size		$str$27,($str$28 - $str$27)
$str$27:
        /*0000*/ 	.byte	0x28, 0x61, 0x64, 0x64, 0x72, 0x65, 0x73, 0x73, 0x20, 0x26, 0x20, 0x6d, 0x61, 0x73, 0x6b, 0x29
        /*0010*/ 	.byte	0x20, 0x3d, 0x3d, 0x20, 0x30, 0x00
	.type		$str$28,@object
	.size		$str$28,($str$26 - $str$28)
$str$28:
        /*0016*/ 	.byte	0x2f, 0x74, 0x6d, 0x70, 0x2f, 0x63, 0x75, 0x74, 0x6c, 0x61, 0x73, 0x73, 0x5f, 0x73, 0x77, 0x65
        /*0026*/ 	.byte	0x65, 0x70, 0x5f, 0x73, 0x72, 0x63, 0x2f, 0x69, 0x6e, 0x63, 0x6c, 0x75, 0x64, 0x65, 0x2f, 0x63
        /*0036*/ 	.byte	0x75, 0x74, 0x65, 0x2f, 0x70, 0x6f, 0x69, 0x6e, 0x74, 0x65, 0x72, 0x5f, 0x66, 0x6c, 0x61, 0x67
        /*0046*/ 	.byte	0x67, 0x65, 0x64, 0x2e, 0x68, 0x70, 0x70, 0x00
	.type		$str$26,@object
	.size		$str$26,($str$25 - $str$26)
$str$26:
        /*004e*/ 	.byte	0x2f, 0x74, 0x6d, 0x70, 0x2f, 0x63, 0x75, 0x74, 0x6c, 0x61, 0x73, 0x73, 0x5f, 0x73, 0x77, 0x65
        /*005e*/ 	.byte	0x65, 0x70, 0x5f, 0x73, 0x72, 0x63, 0x2f, 0x69, 0x6e, 0x63, 0x6c, 0x75, 0x64, 0x65, 0x2f, 0x63
        /*006e*/ 	.byte	0x75, 0x74, 0x65, 0x2f, 0x61, 0x74, 0x6f, 0x6d, 0x2f, 0x63, 0x6f, 0x70, 0x79, 0x5f, 0x74, 0x72
        /*007e*/ 	.byte	0x61, 0x69, 0x74, 0x73, 0x5f, 0x73, 0x6d, 0x31, 0x30, 0x30, 0x2e, 0x68, 0x70, 0x70, 0x00
	.type		$str$25,@object
	.size		$str$25,(__unnamed_1 - $str$25)
$str$25:
        /*008d*/ 	.byte	0x28, 0x28, 0x75, 0x69, 0x6e, 0x74, 0x33, 0x32, 0x5f, 0x74, 0x28, 0x74, 0x68, 0x72, 0x65, 0x61
        /*009d*/ 	.byte	0x64, 0x49, 0x64, 0x78, 0x2e, 0x78, 0x29, 0x20, 0x2f, 0x20, 0x33, 0x32, 0x29, 0x20, 0x25, 0x20
        /*00ad*/ 	.byte	0x34, 0x29, 0x20, 0x3d, 0x3d, 0x20, 0x28, 0x28, 0x28, 0x74, 0x6d, 0x65, 0x6d, 0x5f, 0x61, 0x64
        /*00bd*/ 	.byte	0x64, 0x72, 0x20, 0x3e, 0x3e, 0x20, 0x31, 0x36, 0x29, 0x20, 0x2f, 0x20, 0x33, 0x32, 0x29, 0x20
        /*00cd*/ 	.byte	0x25, 0x20, 0x34, 0x29, 0x00
	.type		__unnamed_1,@object
	.size		__unnamed_1,(__unnamed_2 - __unnamed_1)
__unnamed_1:
        /*00d2*/ 	.byte	0x61, 0x75, 0x74, 0x6f, 0x20, 0x63, 0x75, 0x74, 0x65, 0x3a, 0x3a, 0x61, 0x73, 0x5f, 0x70, 0x6f
        /* <DEDUP_REMOVED lines=23> */
        /*0252*/ 	.byte	0x3a, 0x43, 0x3c, 0x32, 0x30, 0x34, 0x38, 0x3e, 0x3e, 0x3e, 0x3e, 0x5d, 0x00
	.type		__unnamed_2,@object
	.size		__unnamed_2,(.L_2 - __unnamed_2)
__unnamed_2:
        /* <DEDUP_REMOVED lines=42> */
        /*04ff*/ 	.byte	0x3e, 0x5d, 0x00
.L_2:


//--------------------- .nv.shared._ZN7cutlass13device_kernelINS_4gemm6kernel13GemmUniversalIN4cute5tupleIJiiiiEEENS1_10collective13CollectiveMmaINS1_41MainloopSm100TmaUmmaWarpSpecializedSparseILi10ELi2ELi2ENS5_IJNS4_1CILi1EEENSA_ILi2EEESB_EEEEENS5_IJNSA_ILi128EEENSA_ILi64EEESF_EEENS_12float_e4m3_tENS5_IJNS4_6LayoutINS5_IJiNS5_IJSC_iEEEiEEENS5_IJlNS5_IJSB_SC_EEElEEEEENSJ_INS5_IJNS5_IJSF_iEEESP_iEEENS5_IJNS5_IJSF_NSA_ILi16384EEEEEENS5_IJSB_lEEElEEEEEEEESI_NS5_IJlSB_lEEENS4_8TiledMMAINS4_8MMA_AtomIJNS4_26SM100_MMA_F8F6F4_SS_SPARSEISI_SI_fLi128ELi64ELNS4_4UMMA5MajorE0ELS12_0ELNS11_7ScaleInE0ELS13_0EEEEEENSJ_INS5_IJSB_SB_SB_EEENS5_IJNSA_ILi0EEES17_S17_EEEEENS5_IJNS4_10UnderscoreES1A_S1A_EEEEENS4_23SM90_TMA_LOAD_MULTICASTENS4_14ComposedLayoutINS4_7SwizzleILi2ELi4ELi3EEENS4_25smem_sparse_ptr_flag_bitsILi2ELi8EEENSJ_INS5_IJNS5_IJSB_NSA_ILi8EEEEEENS5_IJSC_SG_EEEEEENS5_IJNS5_IJS17_SF_EEESM_EEEEEEEvNS4_8identityENS4_13SM90_TMA_LOADENS1E_INS1F_ILi3ELi4ELi3EEENS4_18smem_ptr_flag_bitsILi8EEENSJ_INS5_IJS1J_SF_EEENS5_IJSF_SB_EEEEEEEvS1R_EENS_8epilogue10collective18CollectiveEpilogueINS21_23Sm100TmaWarpSpecializedILi4ELi2ELi16ELb1ELb0EEEJSH_NS5_IJNSJ_ISF_SB_EENSJ_INSA_ILi16EEESB_EEEEEfNS5_IJSB_llEEEfS2A_NS21_6fusion15FusionCallbacksIS25_NS2B_17LinearCombinationIffffLNS_15FloatRoundStyleE2EEESH_S29_JEEENS4_5SM1004TMEM4LOAD26SM100_TMEM_LOAD_32dp32b16xES1S_NS1E_INS1F_ILi2ELi5ELi2EEENS1U_ILi32EEENSJ_INS5_IJNSA_ILi32EEENSA_ILi4EEEEEENS5_IJSB_S2N_EEEEEEENS4_39AutoVectorizingCopyWithAssumedAlignmentILi128EEENS4_14SM90_TMA_STOREES2S_S2U_S2U_EEEvvEEEEvNT_6ParamsE --------------------------
	.section	.nv.shared._ZN7cutlass13device_kernelINS_4gemm6kernel13GemmUniversalIN4cute5tupleIJiiiiEEENS1_10collective13CollectiveMmaINS1_41MainloopSm100TmaUmmaWarpSpecializedSparseILi10ELi2ELi2ENS5_IJNS4_1CILi1EEENSA_ILi2EEESB_EEEEENS5_IJNSA_ILi128EEENSA_ILi64EEESF_EEENS_12float_e4m3_tENS5_IJNS4_6LayoutINS5_IJiNS5_IJSC_iEEEiEEENS5_IJlNS5_IJSB_SC_EEElEEEEENSJ_INS5_IJNS5_IJSF_iEEESP_iEEENS5_IJNS5_IJSF_NSA_ILi16384EEEEEENS5_IJSB_lEEElEEEEEEEESI_NS5_IJlSB_lEEENS4_8TiledMMAINS4_8MMA_AtomIJNS4_26SM100_MMA_F8F6F4_SS_SPARSEISI_SI_fLi128ELi64ELNS4_4UMMA5MajorE0ELS12_0ELNS11_7ScaleInE0ELS13_0EEEEEENSJ_INS5_IJSB_SB_SB_EEENS5_IJNSA_ILi0EEES17_S17_EEEEENS5_IJNS4_10UnderscoreES1A_S1A_EEEEENS4_23SM90_TMA_LOAD_MULTICASTENS4_14ComposedLayoutINS4_7SwizzleILi2ELi4ELi3EEENS4_25smem_sparse_ptr_flag_bitsILi2ELi8EEENSJ_INS5_IJNS5_IJSB_NSA_ILi8EEEEEENS5_IJSC_SG_EEEEEENS5_IJNS5_IJS17_SF_EEESM_EEEEEEEvNS4_8identityENS4_13SM90_TMA_LOADENS1E_INS1F_ILi3ELi4ELi3EEENS4_18smem_ptr_flag_bitsILi8EEENSJ_INS5_IJS1J_SF_EEENS5_IJSF_SB_EEEEEEEvS1R_EENS_8epilogue10collective18CollectiveEpilogueINS21_23Sm100TmaWarpSpecializedILi4ELi2ELi16ELb1ELb0EEEJSH_NS5_IJNSJ_ISF_SB_EENSJ_INSA_ILi16EEESB_EEEEEfNS5_IJSB_llEEEfS2A_NS21_6fusion15FusionCallbacksIS25_NS2B_17LinearCombinationIffffLNS_15FloatRoundStyleE2EEESH_S29_JEEENS4_5SM1004TMEM4LOAD26SM100_TMEM_LOAD_32dp32b16xES1S_NS1E_INS1F_ILi2ELi5ELi2EEENS1U_ILi32EEENSJ_INS5_IJNSA_ILi32EEENSA_ILi4EEEEEENS5_IJSB_S2N_EEEEEEENS4_39AutoVectorizingCopyWithAssumedAlignmentILi128EEENS4_14SM90_TMA_STOREES2S_S2U_S2U_EEEvvEEEEvNT_6ParamsE,"aw",@nobits
	.sectionflags	@""
	.align	16
	.zero		1024


//--------------------- .nv.shared.reserved.0     --------------------------
	.section	.nv.shared.reserved.0,"aw",@nobits
	.weak		__nv_reservedSMEM_offset_0_alias
	.size		__nv_reservedSMEM_offset_0_alias, 0, 64
	.other		__nv_reservedSMEM_offset_0_alias,@"STO_CUDA_RESERVED_SHARED STV_DEFAULT"
__nv_reservedSMEM_offset_0_alias:
	.zero		0
.nv.shared.reserved.0:
	.zero		64
	.weak		__nv_reservedSMEM_tcgen05_partition
	.type		__nv_reservedSMEM_tcgen05_partition,@object
	.size		__nv_reservedSMEM_tcgen05_partition,(.L_0 - __nv_reservedSMEM_tcgen05_partition)
__nv_reservedSMEM_tcgen05_partition:
	.zero		32
.L_0:


//--------------------- .nv.global                --------------------------
	.section	.nv.global,"aw",@nobits
.nv.global:
	.type		_ZN39_INTERNAL_0c60feaa_4_k_cu_fc86f617_27494cute1_E,@object
	.size		_ZN39_INTERNAL_0c60feaa_4_k_cu_fc86f617_27494cute1_E,(_ZN39_INTERNAL_0c60feaa_4_k_cu_fc86f617_27494cuda3std3__45__cpo6cbeginE - _ZN39_INTERNAL_0c60feaa_4_k_cu_fc86f617_27494cute1_E)
_ZN39_INTERNAL_0c60feaa_4_k_cu_fc86f617_27494cute1_E:
	.zero		1
	.type		_ZN39_INTERNAL_0c60feaa_4_k_cu_fc86f617_27494cuda3std3__45__cpo6cbeginE,@object
	.size		_ZN39_INTERNAL_0c60feaa_4_k_cu_fc86f617_27494cuda3std3__45__cpo6cbeginE,(_ZN39_INTERNAL_0c60feaa_4_k_cu_fc86f617_27494cuda3std3__48in_placeE - _ZN39_INTERNAL_0c60feaa_4_k_cu_fc86f617_27494cuda3std3__45__cpo6cbeginE)
_ZN39_INTERNAL_0c60feaa_4_k_cu_fc86f617_27494cuda3std3__45__cpo6cbeginE:
	.zero		1
	.type		_ZN39_INTERNAL_0c60feaa_4_k_cu_fc86f617_27494cuda3std3__48in_placeE,@object
	.size		_ZN39_INTERNAL_0c60feaa_4_k_cu_fc86f617_27494cuda3std3__48in_placeE,(_ZN39_INTERNAL_0c60feaa_4_k_cu_fc86f617_27494cuda3std6ranges3__45__cpo9iter_moveE - _ZN39_INTERNAL_0c60feaa_4_k_cu_fc86f617_27494cuda3std3__48in_placeE)
_ZN39_INTERNAL_0c60feaa_4_k_cu_fc86f617_27494cuda3std3__48in_placeE:
	.zero		1
	.type		_ZN39_INTERNAL_0c60feaa_4_k_cu_fc86f617_27494cuda3std6ranges3__45__cpo9iter_moveE,@object
	.size		_ZN39_INTERNAL_0c60feaa_4_k_cu_fc86f617_27494cuda3std6ranges3__45__cpo9iter_moveE,(_ZN39_INTERNAL_0c60feaa_4_k_cu_fc86f617_27494cuda3std3__45__cpo5beginE - _ZN39_INTERNAL_0c60feaa_4_k_cu_fc86f617_27494cuda3std6ranges3__45__cpo9iter_moveE)
_ZN39_INTERNAL_0c60feaa_4_k_cu_fc86f617_27494cuda3std6ranges3__45__cpo9iter_moveE:
	.zero		1
	.type		_ZN39_INTERNAL_0c60feaa_4_k_cu_fc86f617_27494cuda3std3__45__cpo5beginE,@object
	.size		_ZN39_INTERNAL_0c60feaa_4_k_cu_fc86f617_27494cuda3std3__45__cpo5beginE,(_ZN39_INTERNAL_0c60feaa_4_k_cu_fc86f617_27494cuda3std3__441_GLOBAL__N__0c60feaa_4_k_cu_fc86f617_27496ignoreE - _ZN39_INTERNAL_0c60feaa_4_k_cu_fc86f617_27494cuda3std3__45__cpo5beginE)
_ZN39_INTERNAL_0c60feaa_4_k_cu_fc86f617_27494cuda3std3__45__cpo5beginE:
	.zero		1
	.type		_ZN39_INTERNAL_0c60feaa_4_k_cu_fc86f617_27494cuda3std3__441_GLOBAL__N__0c60feaa_4_k_cu_fc86f617_27496ignoreE,@object
	.size		_ZN39_INTERNAL_0c60feaa_4_k_cu_fc86f617_27494cuda3std3__441_GLOBAL__N__0c60feaa_4_k_cu_fc86f617_27496ignoreE,(_ZN39_INTERNAL_0c60feaa_4_k_cu_fc86f617_27494cute7productE - _ZN39_INTERNAL_0c60feaa_4_k_cu_fc86f617_27494cuda3std3__441_GLOBAL__N__0c60feaa_4_k_cu_fc86f617_27496ignoreE)
_ZN39_INTERNAL_0c60feaa_4_k_cu_fc86f617_27494cuda3std3__441_GLOBAL__N__0c60feaa_4_k_cu_fc86f617_27496ignoreE:
	.zero		1
	.type		_ZN39_INTERNAL_0c60feaa_4_k_cu_fc86f617_27494cute7productE,@object
	.size		_ZN39_INTERNAL_0c60feaa_4_k_cu_fc86f617_27494cute7productE,(_ZN39_INTERNAL_0c60feaa_4_k_cu_fc86f617_27494cuda3std3__45__cpo3endE - _ZN39_INTERNAL_0c60feaa_4_k_cu_fc86f617_27494cute7productE)
_ZN39_INTERNAL_0c60feaa_4_k_cu_fc86f617_27494cute7productE:
	.zero		1
	.type		_ZN39_INTERNAL_0c60feaa_4_k_cu_fc86f617_27494cuda3std3__45__cpo3endE,@object
	.size		_ZN39_INTERNAL_0c60feaa_4_k_cu_fc86f617_27494cuda3std3__45__cpo3endE,(_ZN39_INTERNAL_0c60feaa_4_k_cu_fc86f617_27494cuda3std3__419piecewise_constructE - _ZN39_INTERNAL_0c60feaa_4_k_cu_fc86f617_27494cuda3std3__45__cpo3endE)
_ZN39_INTERNAL_0c60feaa_4_k_cu_fc86f617_27494cuda3std3__45__cpo3endE:
	.zero		1
	.type		_ZN39_INTERNAL_0c60feaa_4_k_cu_fc86f617_27494cuda3std3__419piecewise_constructE,@object
	.size		_ZN39_INTERNAL_0c60feaa_4_k_cu_fc86f617_27494cuda3std3__419piecewise_constructE,(_ZN39_INTERNAL_0c60feaa_4_k_cu_fc86f617_27494cuda3std3__45__cpo4cendE - _ZN39_INTERNAL_0c60feaa_4_k_cu_fc86f617_27494cuda3std3__419piecewise_constructE)
_ZN39_INTERNAL_0c60feaa_4_k_cu_fc86f617_27494cuda3std3__419piecewise_constructE:
	.zero		1
	.type		_ZN39_INTERNAL_0c60feaa_4_k_cu_fc86f617_27494cuda3std3__45__cpo4cendE,@object
	.size		_ZN39_INTERNAL_0c60feaa_4_k_cu_fc86f617_27494cuda3std3__45__cpo4cendE,(_ZN39_INTERNAL_0c60feaa_4_k_cu_fc86f617_27494cuda3std6ranges3__45__cpo4swapE - _ZN39_INTERNAL_0c60feaa_4_k_cu_fc86f617_27494cuda3std3__45__cpo4cendE)
_ZN39_INTERNAL_0c60feaa_4_k_cu_fc86f617_27494cuda3std3__45__cpo4cendE:
	.zero		1
	.type		_ZN39_INTERNAL_0c60feaa_4_k_cu_fc86f617_27494cuda3std6ranges3__45__cpo4swapE,@object
	.size		_ZN39_INTERNAL_0c60feaa_4_k_cu_fc86f617_27494cuda3std6ranges3__45__cpo4swapE,(.L_10 - _ZN39_INTERNAL_0c60feaa_4_k_cu_fc86f617_27494cuda3std6ranges3__45__cpo4swapE)
_ZN39_INTERNAL_0c60feaa_4_k_cu_fc86f617_27494cuda3std6ranges3__45__cpo4swapE:
	.zero		1
.L_10:


//--------------------- .nv.constant0._ZN7cutlass13device_kernelINS_4gemm6kernel13GemmUniversalIN4cute5tupleIJiiiiEEENS1_10collective13CollectiveMmaINS1_41MainloopSm100TmaUmmaWarpSpecializedSparseILi10ELi2ELi2ENS5_IJNS4_1CILi1EEENSA_ILi2EEESB_EEEEENS5_IJNSA_ILi128EEENSA_ILi64EEESF_EEENS_12float_e4m3_tENS5_IJNS4_6LayoutINS5_IJiNS5_IJSC_iEEEiEEENS5_IJlNS5_IJSB_SC_EEElEEEEENSJ_INS5_IJNS5_IJSF_iEEESP_iEEENS5_IJNS5_IJSF_NSA_ILi16384EEEEEENS5_IJSB_lEEElEEEEEEEESI_NS5_IJlSB_lEEENS4_8TiledMMAINS4_8MMA_AtomIJNS4_26SM100_MMA_F8F6F4_SS_SPARSEISI_SI_fLi128ELi64ELNS4_4UMMA5MajorE0ELS12_0ELNS11_7ScaleInE0ELS13_0EEEEEENSJ_INS5_IJSB_SB_SB_EEENS5_IJNSA_ILi0EEES17_S17_EEEEENS5_IJNS4_10UnderscoreES1A_S1A_EEEEENS4_23SM90_TMA_LOAD_MULTICASTENS4_14ComposedLayoutINS4_7SwizzleILi2ELi4ELi3EEENS4_25smem_sparse_ptr_flag_bitsILi2ELi8EEENSJ_INS5_IJNS5_IJSB_NSA_ILi8EEEEEENS5_IJSC_SG_EEEEEENS5_IJNS5_IJS17_SF_EEESM_EEEEEEEvNS4_8identityENS4_13SM90_TMA_LOADENS1E_INS1F_ILi3ELi4ELi3EEENS4_18smem_ptr_flag_bitsILi8EEENSJ_INS5_IJS1J_SF_EEENS5_IJSF_SB_EEEEEEEvS1R_EENS_8epilogue10collective18CollectiveEpilogueINS21_23Sm100TmaWarpSpecializedILi4ELi2ELi16ELb1ELb0EEEJSH_NS5_IJNSJ_ISF_SB_EENSJ_INSA_ILi16EEESB_EEEEEfNS5_IJSB_llEEEfS2A_NS21_6fusion15FusionCallbacksIS25_NS2B_17LinearCombinationIffffLNS_15FloatRoundStyleE2EEESH_S29_JEEENS4_5SM1004TMEM4LOAD26SM100_TMEM_LOAD_32dp32b16xES1S_NS1E_INS1F_ILi2ELi5ELi2EEENS1U_ILi32EEENSJ_INS5_IJNSA_ILi32EEENSA_ILi4EEEEEENS5_IJSB_S2N_EEEEEEENS4_39AutoVectorizingCopyWithAssumedAlignmentILi128EEENS4_14SM90_TMA_STOREES2S_S2U_S2U_EEEvvEEEEvNT_6ParamsE --------------------------
	.section	.nv.constant0._ZN7cutlass13device_kernelINS_4gemm6kernel13GemmUniversalIN4cute5tupleIJiiiiEEENS1_10collective13CollectiveMmaINS1_41MainloopSm100TmaUmmaWarpSpecializedSparseILi10ELi2ELi2ENS5_IJNS4_1CILi1EEENSA_ILi2EEESB_EEEEENS5_IJNSA_ILi128EEENSA_ILi64EEESF_EEENS_12float_e4m3_tENS5_IJNS4_6LayoutINS5_IJiNS5_IJSC_iEEEiEEENS5_IJlNS5_IJSB_SC_EEElEEEEENSJ_INS5_IJNS5_IJSF_iEEESP_iEEENS5_IJNS5_IJSF_NSA_ILi16384EEEEEENS5_IJSB_lEEElEEEEEEEESI_NS5_IJlSB_lEEENS4_8TiledMMAINS4_8MMA_AtomIJNS4_26SM100_MMA_F8F6F4_SS_SPARSEISI_SI_fLi128ELi64ELNS4_4UMMA5MajorE0ELS12_0ELNS11_7ScaleInE0ELS13_0EEEEEENSJ_INS5_IJSB_SB_SB_EEENS5_IJNSA_ILi0EEES17_S17_EEEEENS5_IJNS4_10UnderscoreES1A_S1A_EEEEENS4_23SM90_TMA_LOAD_MULTICASTENS4_14ComposedLayoutINS4_7SwizzleILi2ELi4ELi3EEENS4_25smem_sparse_ptr_flag_bitsILi2ELi8EEENSJ_INS5_IJNS5_IJSB_NSA_ILi8EEEEEENS5_IJSC_SG_EEEEEENS5_IJNS5_IJS17_SF_EEESM_EEEEEEEvNS4_8identityENS4_13SM90_TMA_LOADENS1E_INS1F_ILi3ELi4ELi3EEENS4_18smem_ptr_flag_bitsILi8EEENSJ_INS5_IJS1J_SF_EEENS5_IJSF_SB_EEEEEEEvS1R_EENS_8epilogue10collective18CollectiveEpilogueINS21_23Sm100TmaWarpSpecializedILi4ELi2ELi16ELb1ELb0EEEJSH_NS5_IJNSJ_ISF_SB_EENSJ_INSA_ILi16EEESB_EEEEEfNS5_IJSB_llEEEfS2A_NS21_6fusion15FusionCallbacksIS25_NS2B_17LinearCombinationIffffLNS_15FloatRoundStyleE2EEESH_S29_JEEENS4_5SM1004TMEM4LOAD26SM100_TMEM_LOAD_32dp32b16xES1S_NS1E_INS1F_ILi2ELi5ELi2EEENS1U_ILi32EEENSJ_INS5_IJNSA_ILi32EEENSA_ILi4EEEEEENS5_IJSB_S2N_EEEEEEENS4_39AutoVectorizingCopyWithAssumedAlignmentILi128EEENS4_14SM90_TMA_STOREES2S_S2U_S2U_EEEvvEEEEvNT_6ParamsE,"a",@progbits
	.sectionflags	@""
	.align	4
.nv.constant0._ZN7cutlass13device_kernelINS_4gemm6kernel13GemmUniversalIN4cute5tupleIJiiiiEEENS1_10collective13CollectiveMmaINS1_41MainloopSm100TmaUmmaWarpSpecializedSparseILi10ELi2ELi2ENS5_IJNS4_1CILi1EEENSA_ILi2EEESB_EEEEENS5_IJNSA_ILi128EEENSA_ILi64EEESF_EEENS_12float_e4m3_tENS5_IJNS4_6LayoutINS5_IJiNS5_IJSC_iEEEiEEENS5_IJlNS5_IJSB_SC_EEElEEEEENSJ_INS5_IJNS5_IJSF_iEEESP_iEEENS5_IJNS5_IJSF_NSA_ILi16384EEEEEENS5_IJSB_lEEElEEEEEEEESI_NS5_IJlSB_lEEENS4_8TiledMMAINS4_8MMA_AtomIJNS4_26SM100_MMA_F8F6F4_SS_SPARSEISI_SI_fLi128ELi64ELNS4_4UMMA5MajorE0ELS12_0ELNS11_7ScaleInE0ELS13_0EEEEEENSJ_INS5_IJSB_SB_SB_EEENS5_IJNSA_ILi0EEES17_S17_EEEEENS5_IJNS4_10UnderscoreES1A_S1A_EEEEENS4_23SM90_TMA_LOAD_MULTICASTENS4_14ComposedLayoutINS4_7SwizzleILi2ELi4ELi3EEENS4_25smem_sparse_ptr_flag_bitsILi2ELi8EEENSJ_INS5_IJNS5_IJSB_NSA_ILi8EEEEEENS5_IJSC_SG_EEEEEENS5_IJNS5_IJS17_SF_EEESM_EEEEEEEvNS4_8identityENS4_13SM90_TMA_LOADENS1E_INS1F_ILi3ELi4ELi3EEENS4_18smem_ptr_flag_bitsILi8EEENSJ_INS5_IJS1J_SF_EEENS5_IJSF_SB_EEEEEEEvS1R_EENS_8epilogue10collective18CollectiveEpilogueINS21_23Sm100TmaWarpSpecializedILi4ELi2ELi16ELb1ELb0EEEJSH_NS5_IJNSJ_ISF_SB_EENSJ_INSA_ILi16EEESB_EEEEEfNS5_IJSB_llEEEfS2A_NS21_6fusion15FusionCallbacksIS25_NS2B_17LinearCombinationIffffLNS_15FloatRoundStyleE2EEESH_S29_JEEENS4_5SM1004TMEM4LOAD26SM100_TMEM_LOAD_32dp32b16xES1S_NS1E_INS1F_ILi2ELi5ELi2EEENS1U_ILi32EEENSJ_INS5_IJNSA_ILi32EEENSA_ILi4EEEEEENS5_IJSB_S2N_EEEEEEENS4_39AutoVectorizingCopyWithAssumedAlignmentILi128EEENS4_14SM90_TMA_STOREES2S_S2U_S2U_EEEvvEEEEvNT_6ParamsE:
	.zero		3456


//--------------------- SYMBOLS --------------------------

	.type		.nv.reservedSmem.offset0,@object
	.size		.nv.reservedSmem.offset0,0x4
	.type		.nv.reservedSmem.cap,@object
	.size		.nv.reservedSmem.cap,0x4
	.type		__assertfail,@function
